	.headerflags	@"EF_CUDA_TEXMODE_UNIFIED EF_CUDA_64BIT_ADDRESS EF_CUDA_ACCELERATORS EF_CUDA_SM90 EF_CUDA_VIRTUAL_SM(EF_CUDA_SM90)"
	.elftype	@"ET_EXEC"


//--------------------- .nv.info                  --------------------------
	.section	.nv.info,"",@"SHT_CUDA_INFO"
	.align	4


	//----- nvinfo : EIATTR_REGCOUNT
	.align		4
        /*0000*/ 	.byte	0x04, 0x2f
        /*0002*/ 	.short	(.L_2 - .L_1)
	.align		4
.L_1:
        /*0004*/ 	.word	index@(triton_)
        /*0008*/ 	.word	0x00000047


	//----- nvinfo : EIATTR_MIN_STACK_SIZE
	.align		4
.L_2:
        /*000c*/ 	.byte	0x04, 0x12
        /*000e*/ 	.short	(.L_4 - .L_3)
	.align		4
.L_3:
        /*0010*/ 	.word	index@(triton_)
        /*0014*/ 	.word	0x00000000


	//----- nvinfo : EIATTR_FRAME_SIZE
	.align		4
.L_4:
        /*0018*/ 	.byte	0x04, 0x11
        /*001a*/ 	.short	(.L_6 - .L_5)
	.align		4
.L_5:
        /*001c*/ 	.word	index@(triton_)
        /*0020*/ 	.word	0x00000000


	//----- nvinfo : EIATTR_MIN_STACK_SIZE
	.align		4
.L_6:
        /*0024*/ 	.byte	0x04, 0x12
        /*0026*/ 	.short	(.L_8 - .L_7)
	.align		4
.L_7:
        /*0028*/ 	.word	index@(triton_)
        /*002c*/ 	.word	0x00000000
.L_8:


//--------------------- .nv.info.triton_          --------------------------
	.section	.nv.info.triton_,"",@"SHT_CUDA_INFO"
	.sectionflags	@""
	.align	4


	//----- nvinfo : EIATTR_CUDA_API_VERSION
	.align		4
        /*0000*/ 	.byte	0x04, 0x37
        /*0002*/ 	.short	(.L_10 - .L_9)
.L_9:
        /*0004*/ 	.word	0x0000007c


	//----- nvinfo : EIATTR_KPARAM_INFO
	.align		4
.L_10:
        /*0008*/ 	.byte	0x04, 0x17
        /*000a*/ 	.short	(.L_12 - .L_11)
.L_11:
        /*000c*/ 	.word	0x00000000
        /*0010*/ 	.short	0x0007
        /*0012*/ 	.short	0x0034
        /*0014*/ 	.byte	0x00, 0xf0, 0x11, 0x00


	//----- nvinfo : EIATTR_KPARAM_INFO
	.align		4
.L_12:
        /*0018*/ 	.byte	0x04, 0x17
        /*001a*/ 	.short	(.L_14 - .L_13)
.L_13:
        /*001c*/ 	.word	0x00000000
        /*0020*/ 	.short	0x0006
        /*0022*/ 	.short	0x0030
        /*0024*/ 	.byte	0x00, 0xf0, 0x11, 0x00


	//----- nvinfo : EIATTR_KPARAM_INFO
	.align		4
.L_14:
        /*0028*/ 	.byte	0x04, 0x17
        /*002a*/ 	.short	(.L_16 - .L_15)
.L_15:
        /*002c*/ 	.word	0x00000000
        /*0030*/ 	.short	0x0005
        /*0032*/ 	.short	0x0028
        /*0034*/ 	.byte	0x00, 0xf0, 0x21, 0x00


	//----- nvinfo : EIATTR_KPARAM_INFO
	.align		4
.L_16:
        /*0038*/ 	.byte	0x04, 0x17
        /*003a*/ 	.short	(.L_18 - .L_17)
.L_17:
        /*003c*/ 	.word	0x00000000
        /*0040*/ 	.short	0x0004
        /*0042*/ 	.short	0x0020
        /*0044*/ 	.byte	0x00, 0xf0, 0x21, 0x00


	//----- nvinfo : EIATTR_KPARAM_INFO
	.align		4
.L_18:
        /*0048*/ 	.byte	0x04, 0x17
        /*004a*/ 	.short	(.L_20 - .L_19)
.L_19:
        /*004c*/ 	.word	0x00000000
        /*0050*/ 	.short	0x0003
        /*0052*/ 	.short	0x0018
        /*0054*/ 	.byte	0x00, 0xf0, 0x21, 0x00


	//----- nvinfo : EIATTR_KPARAM_INFO
	.align		4
.L_20:
        /*0058*/ 	.byte	0x04, 0x17
        /*005a*/ 	.short	(.L_22 - .L_21)
.L_21:
        /*005c*/ 	.word	0x00000000
        /*0060*/ 	.short	0x0002
        /*0062*/ 	.short	0x0010
        /*0064*/ 	.byte	0x00, 0xf0, 0x21, 0x00


	//----- nvinfo : EIATTR_KPARAM_INFO
	.align		4
.L_22:
        /*0068*/ 	.byte	0x04, 0x17
        /*006a*/ 	.short	(.L_24 - .L_23)
.L_23:
        /*006c*/ 	.word	0x00000000
        /*0070*/ 	.short	0x0001
        /*0072*/ 	.short	0x0008
        /*0074*/ 	.byte	0x00, 0xf0, 0x21, 0x00


	//----- nvinfo : EIATTR_KPARAM_INFO
	.align		4
.L_24:
        /*0078*/ 	.byte	0x04, 0x17
        /*007a*/ 	.short	(.L_26 - .L_25)
.L_25:
        /*007c*/ 	.word	0x00000000
        /*0080*/ 	.short	0x0000
        /*0082*/ 	.short	0x0000
        /*0084*/ 	.byte	0x00, 0xf0, 0x21, 0x00


	//----- nvinfo : EIATTR_SPARSE_MMA_MASK
	.align		4
.L_26:
        /*0088*/ 	.byte	0x03, 0x50
        /*008a*/ 	.short	0x0000


	//----- nvinfo : EIATTR_MAXREG_COUNT
	.align		4
        /*008c*/ 	.byte	0x03, 0x1b
        /*008e*/ 	.short	0x0080


	//----- nvinfo : EIATTR_COOP_GROUP_MASK_REGIDS
	.align		4
        /*0090*/ 	.byte	0x04, 0x29
        /*0092*/ 	.short	(.L_28 - .L_27)


	//   ....[0]....
.L_27:
        /*0094*/ 	.word	0xffffffff


	//   ....[1]....
        /*0098*/ 	.word	0xffffffff


	//   ....[2]....
        /*009c*/ 	.word	0xffffffff


	//   ....[3]....
        /*00a0*/ 	.word	0xffffffff


	//   ....[4]....
        /*00a4*/ 	.word	0xffffffff


	//   ....[5]....
        /*00a8*/ 	.word	0xffffffff


	//   ....[6]....
        /*00ac*/ 	.word	0xffffffff


	//   ....[7]....
        /*00b0*/ 	.word	0xffffffff


	//   ....[8]....
        /*00b4*/ 	.word	0xffffffff


	//----- nvinfo : EIATTR_COOP_GROUP_INSTR_OFFSETS
	.align		4
.L_28:
        /*00b8*/ 	.byte	0x04, 0x28
        /*00ba*/ 	.short	(.L_30 - .L_29)


	//   ....[0]....
.L_29:
        /*00bc*/ 	.word	0x00001980


	//   ....[1]....
        /*00c0*/ 	.word	0x00001c20


	//   ....[2]....
        /*00c4*/ 	.word	0x00001cb0


	//   ....[3]....
        /*00c8*/ 	.word	0x00001d10


	//   ....[4]....
        /*00cc*/ 	.word	0x00001d80


	//   ....[5]....
        /*00d0*/ 	.word	0x00001e20


	//   ....[6]....
        /*00d4*/ 	.word	0x00001e80


	//   ....[7]....
        /*00d8*/ 	.word	0x00001f50


	//   ....[8]....
        /*00dc*/ 	.word	0x00001fa0


	//----- nvinfo : EIATTR_EXIT_INSTR_OFFSETS
	.align		4
.L_30:
        /*00e0*/ 	.byte	0x04, 0x1c
        /*00e2*/ 	.short	(.L_32 - .L_31)


	//   ....[0]....
.L_31:
        /*00e4*/ 	.word	0x00002980


	//----- nvinfo : EIATTR_MAX_THREADS
	.align		4
.L_32:
        /*00e8*/ 	.byte	0x04, 0x05
        /*00ea*/ 	.short	(.L_34 - .L_33)
.L_33:
        /*00ec*/ 	.word	0x00000200
        /*00f0*/ 	.word	0x00000001
        /*00f4*/ 	.word	0x00000001


	//----- nvinfo : EIATTR_CBANK_PARAM_SIZE
	.align		4
.L_34:
        /*00f8*/ 	.byte	0x03, 0x19
        /*00fa*/ 	.short	0x0038


	//----- nvinfo : EIATTR_PARAM_CBANK
	.align		4
        /*00fc*/ 	.byte	0x04, 0x0a
        /*00fe*/ 	.short	(.L_36 - .L_35)
	.align		4
.L_35:
        /*0100*/ 	.word	index@(.nv.constant0.triton_)
        /*0104*/ 	.short	0x0210
        /*0106*/ 	.short	0x0038


	//----- nvinfo : EIATTR_SW_WAR
	.align		4
.L_36:
        /*0108*/ 	.byte	0x04, 0x36
        /*010a*/ 	.short	(.L_38 - .L_37)
.L_37:
        /*010c*/ 	.word	0x00000008
.L_38:


//--------------------- .nv.callgraph             --------------------------
	.section	.nv.callgraph,"",@"SHT_CUDA_CALLGRAPH"
	.align	4
	.sectionentsize	8
	.align		4
        /*0000*/ 	.word	0x00000000
	.align		4
        /*0004*/ 	.word	0xffffffff
	.align		4
        /*0008*/ 	.word	0x00000000
	.align		4
        /*000c*/ 	.word	0xfffffffe
	.align		4
        /*0010*/ 	.word	0x00000000
	.align		4
        /*0014*/ 	.word	0xfffffffd
	.align		4
        /*0018*/ 	.word	0x00000000
	.align		4
        /*001c*/ 	.word	0xfffffffc


//--------------------- .nv.constant4             --------------------------
	.section	.nv.constant4,"a",@progbits
	.align	8
	.align		8
.nv.constant4:
        /*0000*/ 	.dword	_$_str


//--------------------- .text.triton_             --------------------------
	.section	.text.triton_,"ax",@progbits
	.align	128
        .global         triton_
        .type           triton_,@function
        .size           triton_,(.L_x_4 - triton_)
        .other          triton_,@"STO_CUDA_ENTRY STV_DEFAULT"
triton_:
.text.triton_:
[----:B------:R-:W0:Y:S02]  /*0000*/  LDC R1, c[0x0][0x28] ;  /* 0x00000a00ff017b82 */ /* 0x000e240000000800 */
[----:B------:R-:W1:Y:S01]  /*0010*/  S2R R5, SR_TID.X ;  /* 0x0000000000057919 */ /* 0x000e620000002100 */
[----:B------:R-:W-:Y:S01]  /*0020*/  ULDC UR4, c[0x0][0x240] ;  /* 0x0000900000047ab9 */ /* 0x000fe20000000800 */
[----:B------:R-:W-:Y:S01]  /*0030*/  ULDC.64 UR6, c[0x0][0x228] ;  /* 0x00008a0000067ab9 */ /* 0x000fe20000000a00 */
[----:B------:R-:W-:Y:S01]  /*0040*/  ULDC.64 UR8, c[0x0][0x220] ;  /* 0x0000880000087ab9 */ /* 0x000fe20000000a00 */
[----:B------:R-:W2:Y:S01]  /*0050*/  S2R R4, SR_CTAID.X ;  /* 0x0000000000047919 */ /* 0x000ea20000002500 */
[----:B------:R-:W-:Y:S01]  /*0060*/  HFMA2.MMA R54, -RZ, RZ, 0, 0 ;  /* 0x00000000ff367435 */ /* 0x000fe200000001ff */
[----:B------:R-:W-:Y:S02]  /*0070*/  CS2R R30, SRZ ;  /* 0x00000000001e7805 */ /* 0x000fe4000001ff00 */
[----:B------:R-:W-:Y:S02]  /*0080*/  CS2R R32, SRZ ;  /* 0x0000000000207805 */ /* 0x000fe4000001ff00 */
[----:B------:R-:W-:-:S02]  /*0090*/  CS2R R34, SRZ ;  /* 0x0000000000227805 */ /* 0x000fc4000001ff00 */
[----:B------:R-:W-:Y:S02]  /*00a0*/  CS2R R36, SRZ ;  /* 0x0000000000247805 */ /* 0x000fe4000001ff00 */
[----:B------:R-:W-:Y:S02]  /*00b0*/  CS2R R38, SRZ ;  /* 0x0000000000267805 */ /* 0x000fe4000001ff00 */
[----:B------:R-:W-:Y:S02]  /*00c0*/  CS2R R40, SRZ ;  /* 0x0000000000287805 */ /* 0x000fe4000001ff00 */
[----:B------:R-:W-:Y:S02]  /*00d0*/  CS2R R42, SRZ ;  /* 0x00000000002a7805 */ /* 0x000fe4000001ff00 */
[----:B------:R-:W-:Y:S02]  /*00e0*/  CS2R R44, SRZ ;  /* 0x00000000002c7805 */ /* 0x000fe4000001ff00 */
[----:B------:R-:W-:-:S02]  /*00f0*/  CS2R R46, SRZ ;  /* 0x00000000002e7805 */ /* 0x000fc4000001ff00 */
[----:B------:R-:W-:Y:S02]  /*0100*/  CS2R R48, SRZ ;  /* 0x0000000000307805 */ /* 0x000fe4000001ff00 */
[----:B------:R-:W-:Y:S02]  /*0110*/  CS2R R50, SRZ ;  /* 0x0000000000327805 */ /* 0x000fe4000001ff00 */
[----:B------:R-:W-:Y:S02]  /*0120*/  CS2R R52, SRZ ;  /* 0x0000000000347805 */ /* 0x000fe4000001ff00 */
[----:B-1----:R-:W-:Y:S02]  /*0130*/  SHF.R.U32.HI R3, RZ, 0x3, R5 ;  /* 0x00000003ff037819 */ /* 0x002fe40000011605 */
[----:B------:R-:W-:Y:S02]  /*0140*/  LOP3.LUT R2, R5, 0x7, RZ, 0xc0, !PT ;  /* 0x0000000705027812 */ /* 0x000fe400078ec0ff */
[----:B--2---:R-:W-:-:S02]  /*0150*/  SHF.L.U32 R0, R4, 0x6, RZ ;  /* 0x0000000604007819 */ /* 0x004fc400000006ff */
[----:B------:R-:W-:-:S04]  /*0160*/  SGXT.U32 R3, R3, 0x6 ;  /* 0x000000060303781a */ /* 0x000fc80000000000 */
[-C--:B------:R-:W-:Y:S02]  /*0170*/  LOP3.LUT R0, R0, R3.reuse, RZ, 0xfc, !PT ;  /* 0x0000000300007212 */ /* 0x080fe400078efcff */
[----:B------:R-:W-:Y:S01]  /*0180*/  LEA R7, R4, R3, 0x6 ;  /* 0x0000000304077211 */ /* 0x000fe200078e30ff */
[----:B------:R-:W-:Y:S01]  /*0190*/  IMAD.WIDE.U32 R2, R2, 0x10, RZ ;  /* 0x0000001002027825 */ /* 0x000fe200078e00ff */
[----:B------:R-:W-:Y:S01]  /*01a0*/  ISETP.GE.AND P0, PT, R0, UR4, PT ;  /* 0x0000000400007c0c */ /* 0x000fe2000bf06270 */
[----:B------:R-:W-:Y:S02]  /*01b0*/  ULDC.64 UR4, c[0x0][0x230] ;  /* 0x00008c0000047ab9 */ /* 0x000fe40000000a00 */
[----:B------:R-:W-:Y:S01]  /*01c0*/  IMAD.SHL.U32 R0, R5, 0x8, RZ ;  /* 0x0000000805007824 */ /* 0x000fe200078e00ff */
[----:B------:R-:W-:Y:S02]  /*01d0*/  LOP3.LUT R28, R2, 0x3000, RZ, 0xfc, !PT ;  /* 0x00003000021c7812 */ /* 0x000fe400078efcff */
[----:B------:R-:W-:-:S02]  /*01e0*/  IADD3 R24, P1, R2, UR4, RZ ;  /* 0x0000000402187c10 */ /* 0x000fc4000ff3e0ff */
[----:B------:R-:W-:Y:S02]  /*01f0*/  LOP3.LUT R0, R0, 0x38, RZ, 0xc0, !PT ;  /* 0x0000003800007812 */ /* 0x000fe400078ec0ff */
[----:B------:R-:W-:Y:S02]  /*0200*/  IADD3 R26, P2, R28, UR6, RZ ;  /* 0x000000061c1a7c10 */ /* 0x000fe4000ff5e0ff */
[----:B------:R-:W-:Y:S01]  /*0210*/  IADD3 R28, P3, R28, UR8, RZ ;  /* 0x000000081c1c7c10 */ /* 0x000fe2000ff7e0ff */
[----:B------:R-:W-:Y:S01]  /*0220*/  IMAD R0, R7, 0xc00, R0 ;  /* 0x00000c0007007824 */ /* 0x000fe200078e0200 */
[----:B------:R-:W-:Y:S02]  /*0230*/  IADD3.X R27, R3, UR7, RZ, P2, !PT ;  /* 0x00000007031b7c10 */ /* 0x000fe400097fe4ff */
[----:B------:R-:W-:Y:S02]  /*0240*/  IADD3.X R29, R3, UR9, RZ, P3, !PT ;  /* 0x00000009031d7c10 */ /* 0x000fe40009ffe4ff */
[----:B------:R-:W-:Y:S01]  /*0250*/  IADD3.X R25, R3, UR5, RZ, P1, !PT ;  /* 0x0000000503197c10 */ /* 0x000fe20008ffe4ff */
[----:B------:R-:W-:-:S06]  /*0260*/  ULDC.64 UR4, c[0x0][0x208] ;  /* 0x0000820000047ab9 */ /* 0x000fcc0000000a00 */
.L_x_1:
[----:B------:R-:W1:Y:S01]  /*0270*/  LDC.64 R2, c[0x0][0x210] ;  /* 0x00008400ff027b82 */ /* 0x000e620000000a00 */
[----:B------:R-:W-:Y:S01]  /*0280*/  IADD3 R57, R0, R47, RZ ;  /* 0x0000002f00397210 */ /* 0x000fe20007ffe0ff */
[----:B------:R-:W2:Y:S01]  /*0290*/  LDG.E.EL.128 R4, desc[UR4][R28.64] ;  /* 0x000000041c047981 */ /* 0x000ea2000c2e1d00 */
[----:B------:R-:W-:Y:S02]  /*02a0*/  CS2R R12, SRZ ;  /* 0x00000000000c7805 */ /* 0x000fe4000001ff00 */
[----:B------:R-:W-:Y:S01]  /*02b0*/  CS2R R14, SRZ ;  /* 0x00000000000e7805 */ /* 0x000fe2000001ff00 */
[----:B------:R-:W3:Y:S02]  /*02c0*/  LDG.E.EL.128 R8, desc[UR4][R26.64] ;  /* 0x000000041a087981 */ /* 0x000ee4000c2e1d00 */
[----:B------:R-:W4:Y:S02]  /*02d0*/  LDC.64 R20, c[0x0][0x218] ;  /* 0x00008600ff147b82 */ /* 0x000f240000000a00 */
[----:B------:R-:W5:Y:S01]  /*02e0*/  LDG.E.EL.128 R16, desc[UR4][R24.64] ;  /* 0x0000000418107981 */ /* 0x000f62000c2e1d00 */
[----:B-1----:R-:W-:-:S05]  /*02f0*/  IMAD.WIDE R2, R57, 0x2, R2 ;  /* 0x0000000239027825 */ /* 0x002fca00078e0202 */
[----:B------:R-:W5:Y:S01]  /*0300*/  @!P0 LDG.E.EF.128 R12, desc[UR4][R2.64] ;  /* 0x00000004020c8981 */ /* 0x000f62000c0e1d00 */
[----:B------:R-:W-:Y:S01]  /*0310*/  CS2R R22, SRZ ;  /* 0x0000000000167805 */ /* 0x000fe2000001ff00 */
[----:B----4-:R-:W-:Y:S01]  /*0320*/  IMAD.WIDE R56, R57, 0x2, R20 ;  /* 0x0000000239387825 */ /* 0x010fe200078e0214 */
[----:B------:R-:W-:-:S06]  /*0330*/  CS2R R20, SRZ ;  /* 0x0000000000147805 */ /* 0x000fcc000001ff00 */
[----:B------:R1:W4:Y:S01]  /*0340*/  @!P0 LDG.E.EF.128 R20, desc[UR4][R56.64] ;  /* 0x0000000438148981 */ /* 0x000322000c0e1d00 */
[----:B------:R-:W-:Y:S02]  /*0350*/  ISETP.NE.AND P1, PT, R47, RZ, PT ;  /* 0x000000ff2f00720c */ /* 0x000fe40003f25270 */
[----:B------:R-:W-:Y:S02]  /*0360*/  MOV R65, 0x3f800000 ;  /* 0x3f80000000417802 */ /* 0x000fe40000000f00 */
[C---:B--2---:R-:W-:Y:S02]  /*0370*/  PRMT R58, R5.reuse, 0x7632, R58 ;  /* 0x00007632053a7816 */ /* 0x044fe4000000003a */
[----:B------:R-:W-:Y:S02]  /*0380*/  SHF.L.U32 R59, R5, 0x10, RZ ;  /* 0x00000010053b7819 */ /* 0x000fe400000006ff */
[----:B------:R-:W-:Y:S01]  /*0390*/  PRMT R5, R6, 0x7632, R5 ;  /* 0x0000763206057816 */ /* 0x000fe20000000005 */
[----:B---3--:R-:W-:Y:S01]  /*03a0*/  IMAD.U32 R62, R9, 0x10000, RZ ;  /* 0x00010000093e7824 */ /* 0x008fe200078e00ff */
[----:B------:R-:W-:-:S02]  /*03b0*/  SHF.L.U32 R63, R8, 0x10, RZ ;  /* 0x00000010083f7819 */ /* 0x000fc400000006ff */
[----:B------:R-:W-:Y:S02]  /*03c0*/  SHF.L.U32 R60, R6, 0x10, RZ ;  /* 0x00000010063c7819 */ /* 0x000fe400000006ff */
[----:B------:R-:W-:Y:S02]  /*03d0*/  PRMT R55, R4, 0x7632, R55 ;  /* 0x0000763204377816 */ /* 0x000fe40000000037 */
[C---:B------:R-:W-:Y:S02]  /*03e0*/  PRMT R6, R7.reuse, 0x7632, R6 ;  /* 0x0000763207067816 */ /* 0x040fe40000000006 */
[----:B------:R-:W-:Y:S02]  /*03f0*/  SHF.L.U32 R61, R7, 0x10, RZ ;  /* 0x00000010073d7819 */ /* 0x000fe400000006ff */
[----:B------:R-:W-:Y:S02]  /*0400*/  PRMT R8, R8, 0x7632, R8 ;  /* 0x0000763208087816 */ /* 0x000fe40000000008 */
[C---:B------:R-:W-:Y:S01]  /*0410*/  PRMT R7, R10.reuse, 0x7632, R7 ;  /* 0x000076320a077816 */ /* 0x040fe20000000007 */
[----:B-1----:R-:W-:Y:S01]  /*0420*/  FADD R56, R59, R62 ;  /* 0x0000003e3b387221 */ /* 0x002fe20000000000 */
[----:B------:R-:W-:Y:S01]  /*0430*/  PRMT R9, R9, 0x7632, R9 ;  /* 0x0000763209097816 */ /* 0x000fe20000000009 */
[----:B------:R-:W-:Y:S01]  /*0440*/  IMAD.U32 R59, R10, 0x10000, RZ ;  /* 0x000100000a3b7824 */ /* 0x000fe200078e00ff */
[----:B------:R-:W-:-:S02]  /*0450*/  SHF.L.U32 R55, R55, 0x10, RZ ;  /* 0x0000001037377819 */ /* 0x000fc400000006ff */
[----:B------:R-:W-:Y:S02]  /*0460*/  SHF.L.U32 R8, R8, 0x10, RZ ;  /* 0x0000001008087819 */ /* 0x000fe400000006ff */
[----:B------:R-:W-:Y:S02]  /*0470*/  SHF.L.U32 R5, R5, 0x10, RZ ;  /* 0x0000001005057819 */ /* 0x000fe400000006ff */
[----:B------:R-:W-:Y:S02]  /*0480*/  SHF.L.U32 R64, R7, 0x10, RZ ;  /* 0x0000001007407819 */ /* 0x000fe400000006ff */
[----:B-----5:R-:W-:Y:S01]  /*0490*/  SEL R12, R12, RZ, !P0 ;  /* 0x000000ff0c0c7207 */ /* 0x020fe20004000000 */
[----:B------:R-:W-:Y:S01]  /*04a0*/  IMAD.U32 R57, R58, 0x10000, RZ ;  /* 0x000100003a397824 */ /* 0x000fe200078e00ff */
[----:B------:R-:W-:Y:S01]  /*04b0*/  SEL R13, R13, RZ, !P0 ;  /* 0x000000ff0d0d7207 */ /* 0x000fe20004000000 */
[----:B------:R-:W-:Y:S01]  /*04c0*/  IMAD.U32 R62, R9, 0x10000, RZ ;  /* 0x00010000093e7824 */ /* 0x000fe200078e00ff */
[----:B------:R-:W-:Y:S01]  /*04d0*/  SHF.L.U32 R66, R11, 0x10, RZ ;  /* 0x000000100b427819 */ /* 0x000fe200000006ff */
[----:B------:R-:W-:Y:S01]  /*04e0*/  FADD R58, R60, R59 ;  /* 0x0000003b3c3a7221 */ /* 0x000fe20000000000 */
[----:B------:R-:W-:Y:S01]  /*04f0*/  FADD R55, R55, R8 ;  /* 0x0000000837377221 */ /* 0x000fe20000000000 */
[----:B------:R-:W-:Y:S01]  /*0500*/  FADD R59, R5, R64 ;  /* 0x00000040053b7221 */ /* 0x000fe20000000000 */
[----:B------:R-:W-:Y:S01]  /*0510*/  SHF.L.U32 R9, R6, 0x10, RZ ;  /* 0x0000001006097819 */ /* 0x000fe200000006ff */
[----:B------:R-:W-:Y:S01]  /*0520*/  IMAD.U32 R4, R4, 0x10000, RZ ;  /* 0x0001000004047824 */ /* 0x000fe200078e00ff */
[----:B------:R-:W-:Y:S01]  /*0530*/  SHF.L.U32 R8, R16, 0x10, RZ ;  /* 0x0000001010087819 */ /* 0x000fe200000006ff */
[----:B------:R-:W-:Y:S01]  /*0540*/  IMAD.U32 R5, R12, 0x10000, RZ ;  /* 0x000100000c057824 */ /* 0x000fe200078e00ff */
[----:B------:R-:W-:-:S02]  /*0550*/  PRMT R10, R11, 0x7632, R10 ;  /* 0x000076320b0a7816 */ /* 0x000fc4000000000a */
[----:B------:R-:W-:Y:S02]  /*0560*/  SHF.L.U32 R7, R17, 0x10, RZ ;  /* 0x0000001011077819 */ /* 0x000fe400000006ff */
[----:B------:R-:W-:Y:S02]  /*0570*/  SHF.L.U32 R6, R13, 0x10, RZ ;  /* 0x000000100d067819 */ /* 0x000fe400000006ff */
[----:B------:R-:W-:Y:S01]  /*0580*/  SEL R14, R14, RZ, !P0 ;  /* 0x000000ff0e0e7207 */ /* 0x000fe20004000000 */
[----:B------:R-:W-:Y:S01]  /*0590*/  FADD R60, R61, R66 ;  /* 0x000000423d3c7221 */ /* 0x000fe20000000000 */
[----:B------:R-:W-:Y:S01]  /*05a0*/  FADD R4, R4, R63 ;  /* 0x0000003f04047221 */ /* 0x000fe20000000000 */
[----:B------:R-:W-:Y:S01]  /*05b0*/  FADD R61, R5, R8 ;  /* 0x00000008053d7221 */ /* 0x000fe20000000000 */
[----:B------:R-:W-:Y:S01]  /*05c0*/  IMAD.U32 R10, R10, 0x10000, RZ ;  /* 0x000100000a0a7824 */ /* 0x000fe200078e00ff */
[----:B------:R-:W-:Y:S01]  /*05d0*/  SEL R15, R15, RZ, !P0 ;  /* 0x000000ff0f0f7207 */ /* 0x000fe20004000000 */
[----:B------:R-:W-:Y:S01]  /*05e0*/  FADD R63, R6, R7 ;  /* 0x00000007063f7221 */ /* 0x000fe20000000000 */
[----:B------:R-:W-:Y:S01]  /*05f0*/  IMAD.U32 R5, R14, 0x10000, RZ ;  /* 0x000100000e057824 */ /* 0x000fe200078e00ff */
[----:B------:R-:W-:-:S02]  /*0600*/  PRMT R16, R16, 0x7632, R16 ;  /* 0x0000763210107816 */ /* 0x000fc40000000010 */
[----:B------:R-:W-:Y:S02]  /*0610*/  PRMT R7, R18, 0x7632, R7 ;  /* 0x0000763212077816 */ /* 0x000fe40000000007 */
[----:B------:R-:W-:Y:S02]  /*0620*/  PRMT R12, R12, 0x7632, R12 ;  /* 0x000076320c0c7816 */ /* 0x000fe4000000000c */
[----:B------:R-:W-:Y:S01]  /*0630*/  PRMT R14, R14, 0x7632, R14 ;  /* 0x000076320e0e7816 */ /* 0x000fe2000000000e */
[----:B------:R-:W-:Y:S01]  /*0640*/  FADD R10, R9, R10 ;  /* 0x0000000a090a7221 */ /* 0x000fe20000000000 */
[----:B------:R-:W-:Y:S01]  /*0650*/  IMAD.U32 R11, R19, 0x10000, RZ ;  /* 0x00010000130b7824 */ /* 0x000fe200078e00ff */
[----:B------:R-:W-:Y:S02]  /*0660*/  SHF.L.U32 R6, R15, 0x10, RZ ;  /* 0x000000100f067819 */ /* 0x000fe400000006ff */
[----:B------:R-:W-:Y:S02]  /*0670*/  PRMT R17, R17, 0x7632, R17 ;  /* 0x0000763211117816 */ /* 0x000fe40000000011 */
[----:B------:R-:W-:-:S02]  /*0680*/  SHF.L.U32 R9, R16, 0x10, RZ ;  /* 0x0000001010097819 */ /* 0x000fc400000006ff */
[----:B------:R-:W-:Y:S02]  /*0690*/  PRMT R13, R13, 0x7632, R13 ;  /* 0x000076320d0d7816 */ /* 0x000fe4000000000d */
[----:B------:R-:W-:Y:S02]  /*06a0*/  SHF.L.U32 R12, R12, 0x10, RZ ;  /* 0x000000100c0c7819 */ /* 0x000fe400000006ff */
[----:B------:R-:W-:Y:S02]  /*06b0*/  PRMT R19, R19, 0x7632, R19 ;  /* 0x0000763213137816 */ /* 0x000fe40000000013 */
[----:B------:R-:W-:Y:S02]  /*06c0*/  SHF.L.U32 R7, R7, 0x10, RZ ;  /* 0x0000001007077819 */ /* 0x000fe400000006ff */
[----:B------:R-:W-:Y:S02]  /*06d0*/  PRMT R15, R15, 0x7632, R15 ;  /* 0x000076320f0f7816 */ /* 0x000fe4000000000f */
[----:B------:R-:W-:-:S02]  /*06e0*/  SHF.L.U32 R14, R14, 0x10, RZ ;  /* 0x000000100e0e7819 */ /* 0x000fc400000006ff */
[----:B------:R-:W-:Y:S02]  /*06f0*/  SHF.L.U32 R18, R18, 0x10, RZ ;  /* 0x0000001012127819 */ /* 0x000fe400000006ff */
[----:B----4-:R-:W-:Y:S02]  /*0700*/  SEL R22, R22, RZ, !P0 ;  /* 0x000000ff16167207 */ /* 0x010fe40004000000 */
[----:B------:R-:W-:Y:S01]  /*0710*/  SEL R21, R21, RZ, !P0 ;  /* 0x000000ff15157207 */ /* 0x000fe20004000000 */
[----:B------:R-:W-:Y:S01]  /*0720*/  FADD R11, R6, R11 ;  /* 0x0000000b060b7221 */ /* 0x000fe20000000000 */
[----:B------:R-:W-:Y:S01]  /*0730*/  SHF.L.U32 R8, R17, 0x10, RZ ;  /* 0x0000001011087819 */ /* 0x000fe200000006ff */
[----:B------:R-:W-:Y:S01]  /*0740*/  IMAD.U32 R13, R13, 0x10000, RZ ;  /* 0x000100000d0d7824 */ /* 0x000fe200078e00ff */
[----:B------:R-:W-:Y:S01]  /*0750*/  SHF.L.U32 R15, R15, 0x10, RZ ;  /* 0x000000100f0f7819 */ /* 0x000fe200000006ff */
[----:B------:R-:W-:Y:S01]  /*0760*/  FADD R12, R12, R9 ;  /* 0x000000090c0c7221 */ /* 0x000fe20000000000 */
[----:B------:R-:W-:-:S02]  /*0770*/  IMAD.U32 R6, R19, 0x10000, RZ ;  /* 0x0001000013067824 */ /* 0x000fc400078e00ff */
[----:B------:R-:W-:Y:S01]  /*0780*/  FADD R14, R14, R7 ;  /* 0x000000070e0e7221 */ /* 0x000fe20000000000 */
[----:B------:R-:W-:Y:S01]  /*0790*/  FADD R5, R5, R18 ;  /* 0x0000001205057221 */ /* 0x000fe20000000000 */
[----:B------:R-:W-:Y:S01]  /*07a0*/  SEL R23, R23, RZ, !P0 ;  /* 0x000000ff17177207 */ /* 0x000fe20004000000 */
[----:B------:R-:W-:Y:S01]  /*07b0*/  IMAD.U32 R9, R22, 0x10000, RZ ;  /* 0x0001000016097824 */ /* 0x000fe200078e00ff */
[----:B------:R-:W-:Y:S01]  /*07c0*/  SHF.L.U32 R7, R21, 0x10, RZ ;  /* 0x0000001015077819 */ /* 0x000fe200000006ff */
[----:B------:R-:W-:Y:S01]  /*07d0*/  FADD R16, R13, R8 ;  /* 0x000000080d107221 */ /* 0x000fe20000000000 */
[----:B------:R-:W-:Y:S01]  /*07e0*/  SEL R20, R20, RZ, !P0 ;  /* 0x000000ff14147207 */ /* 0x000fe20004000000 */
[----:B------:R-:W-:Y:S01]  /*07f0*/  FADD R15, R15, R6 ;  /* 0x000000060f0f7221 */ /* 0x000fe20000000000 */
[C---:B------:R-:W-:Y:S01]  /*0800*/  SHF.L.U32 R13, R23.reuse, 0x10, RZ ;  /* 0x00000010170d7819 */ /* 0x040fe200000006ff */
[----:B------:R-:W-:Y:S01]  /*0810*/  FFMA R6, R58, R5, R9 ;  /* 0x000000053a067223 */ /* 0x000fe20000000009 */
[----:B------:R-:W-:Y:S01]  /*0820*/  FFMA R5, R56, R63, R7 ;  /* 0x0000003f38057223 */ /* 0x000fe20000000007 */
[----:B------:R-:W-:-:S02]  /*0830*/  PRMT R23, R23, 0x7632, R23 ;  /* 0x0000763217177816 */ /* 0x000fc40000000017 */
[----:B------:R-:W-:Y:S02]  /*0840*/  PRMT R22, R22, 0x7632, R22 ;  /* 0x0000763216167816 */ /* 0x000fe40000000016 */
[----:B------:R-:W-:Y:S02]  /*0850*/  PRMT R21, R21, 0x7632, R21 ;  /* 0x0000763215157816 */ /* 0x000fe40000000015 */
[C---:B------:R-:W-:Y:S02]  /*0860*/  PRMT R7, R20.reuse, 0x7632, R7 ;  /* 0x0000763214077816 */ /* 0x040fe40000000007 */
[----:B------:R-:W-:Y:S02]  /*0870*/  SHF.L.U32 R9, R20, 0x10, RZ ;  /* 0x0000001014097819 */ /* 0x000fe400000006ff */
[----:B------:R-:W-:Y:S01]  /*0880*/  SHF.L.U32 R23, R23, 0x10, RZ ;  /* 0x0000001017177819 */ /* 0x000fe200000006ff */
[----:B------:R-:W-:Y:S01]  /*0890*/  FADD R57, R57, R62 ;  /* 0x0000003e39397221 */ /* 0x000fe20000000000 */
[----:B------:R-:W-:Y:S01]  /*08a0*/  SHF.L.U32 R20, R21, 0x10, RZ ;  /* 0x0000001015147819 */ /* 0x000fe200000006ff */
[----:B------:R-:W-:Y:S01]  /*08b0*/  IMAD.U32 R22, R22, 0x10000, RZ ;  /* 0x0001000016167824 */ /* 0x000fe200078e00ff */
[----:B------:R-:W-:Y:S01]  /*08c0*/  SHF.L.U32 R18, R7, 0x10, RZ ;  /* 0x0000001007127819 */ /* 0x000fe200000006ff */
[----:B------:R-:W-:Y:S01]  /*08d0*/  FFMA R8, R60, R11, R13 ;  /* 0x0000000b3c087223 */ /* 0x000fe2000000000d */
[----:B------:R-:W-:Y:S01]  /*08e0*/  FFMA R7, R10, R15, R23 ;  /* 0x0000000f0a077223 */ /* 0x000fe20000000017 */
[----:B------:R-:W-:Y:S01]  /*08f0*/  FFMA R9, R4, R61, R9 ;  /* 0x0000003d04097223 */ /* 0x000fe20000000009 */
[----:B------:R-:W-:Y:S01]  /*0900*/  FFMA R11, R59, R14, R22 ;  /* 0x0000000e3b0b7223 */ /* 0x000fe20000000016 */
[----:B------:R-:W-:Y:S01]  /*0910*/  FFMA R10, R57, R16, R20 ;  /* 0x00000010390a7223 */ /* 0x000fe20000000014 */
[----:B------:R-:W-:Y:S01]  /*0920*/  FFMA R68, R55, R12, R18 ;  /* 0x0000000c37447223 */ /* 0x000fe20000000012 */
[----:B------:R-:W-:-:S02]  /*0930*/  MOV R13, 0x3f800000 ;  /* 0x3f800000000d7802 */ /* 0x000fc40000000f00 */
[----:B------:R-:W-:Y:S01]  /*0940*/  CS2R R22, SRZ ;  /* 0x0000000000167805 */ /* 0x000fe2000001ff00 */
[----:B------:R-:W-:Y:S01]  /*0950*/  IMAD.MOV.U32 R55, RZ, RZ, RZ ;  /* 0x000000ffff377224 */ /* 0x000fe200078e00ff */
[----:B------:R-:W-:Y:S02]  /*0960*/  CS2R R56, SRZ ;  /* 0x0000000000387805 */ /* 0x000fe4000001ff00 */
[----:B------:R-:W-:Y:S02]  /*0970*/  CS2R R58, SRZ ;  /* 0x00000000003a7805 */ /* 0x000fe4000001ff00 */
[----:B------:R-:W-:Y:S01]  /*0980*/  MOV R60, RZ ;  /* 0x000000ff003c7202 */ /* 0x000fe20000000f00 */
[----:B------:R-:W-:Y:S01]  /*0990*/  IMAD.MOV.U32 R62, RZ, RZ, 0x3f800000 ;  /* 0x3f800000ff3e7424 */ /* 0x000fe200078e00ff */
[----:B------:R-:W-:Y:S01]  /*09a0*/  MOV R12, 0x3f800000 ;  /* 0x3f800000000c7802 */ /* 0x000fe20000000f00 */
[----:B------:R-:W-:Y:S01]  /*09b0*/  IMAD.MOV.U32 R66, RZ, RZ, 0x3f800000 ;  /* 0x3f800000ff427424 */ /* 0x000fe200078e00ff */
[----:B------:R-:W-:Y:S01]  /*09c0*/  MOV R61, 0x3f800000 ;  /* 0x3f800000003d7802 */ /* 0x000fe20000000f00 */
[----:B------:R-:W-:Y:S01]  /*09d0*/  IMAD.MOV.U32 R20, RZ, RZ, R8 ;  /* 0x000000ffff147224 */ /* 0x000fe200078e0008 */
[----:B------:R-:W-:Y:S01]  /*09e0*/  MOV R63, 0x3f800000 ;  /* 0x3f800000003f7802 */ /* 0x000fe20000000f00 */
[----:B------:R-:W-:Y:S01]  /*09f0*/  IMAD.MOV.U32 R21, RZ, RZ, R7 ;  /* 0x000000ffff157224 */ /* 0x000fe200078e0007 */
[----:B------:R-:W-:-:S02]  /*0a00*/  MOV R64, 0x3f800000 ;  /* 0x3f80000000407802 */ /* 0x000fc40000000f00 */
[----:B------:R-:W-:Y:S02]  /*0a10*/  MOV R14, R9 ;  /* 0x00000009000e7202 */ /* 0x000fe40000000f00 */
[----:B------:R-:W-:Y:S02]  /*0a20*/  MOV R15, R5 ;  /* 0x00000005000f7202 */ /* 0x000fe40000000f00 */
[----:B------:R-:W-:Y:S02]  /*0a30*/  MOV R18, R6 ;  /* 0x0000000600127202 */ /* 0x000fe40000000f00 */
[----:B------:R-:W-:Y:S02]  /*0a40*/  MOV R16, R68 ;  /* 0x0000004400107202 */ /* 0x000fe40000000f00 */
[----:B------:R-:W-:Y:S02]  /*0a50*/  MOV R17, R10 ;  /* 0x0000000a00117202 */ /* 0x000fe40000000f00 */
[----:B------:R-:W-:Y:S01]  /*0a60*/  MOV R19, R11 ;  /* 0x0000000b00137202 */ /* 0x000fe20000000f00 */
[----:B------:R-:W-:Y:S06]  /*0a70*/  @!P1 BRA `(.L_x_0) ;  /* 0x0000000400c09947 */ /* 0x000fec0003800000 */
[----:B------:R-:W-:Y:S01]  /*0a80*/  FADD R13, R30, 1 ;  /* 0x3f8000001e0d7421 */ /* 0x000fe20000000000 */
[----:B------:R-:W-:Y:S01]  /*0a90*/  FADD R23, R9, -R46 ;  /* 0x8000002e09177221 */ /* 0x000fe20000000000 */
[----:B------:R-:W-:Y:S01]  /*0aa0*/  FADD R61, R32, 1 ;  /* 0x3f800000203d7421 */ /* 0x000fe20000000000 */
[----:B------:R-:W-:Y:S01]  /*0ab0*/  FADD R12, R31, 1 ;  /* 0x3f8000001f0c7421 */ /* 0x000fe20000000000 */
[C---:B------:R-:W-:Y:S01]  /*0ac0*/  FMUL R4, R13.reuse, 0.25 ;  /* 0x3e8000000d047820 */ /* 0x040fe20000400000 */
[----:B------:R-:W-:Y:S01]  /*0ad0*/  FSETP.GEU.AND P6, PT, |R13|, 1.175494350822287508e-38, PT ;  /* 0x008000000d00780b */ /* 0x000fe20003fce200 */
[----:B------:R-:W-:Y:S01]  /*0ae0*/  FMUL R14, R23, 0.25 ;  /* 0x3e800000170e7820 */ /* 0x000fe20000400000 */
[----:B------:R-:W-:Y:S01]  /*0af0*/  FSETP.GT.AND P5, PT, |R13|, 8.50705917302346158658e+37, PT ;  /* 0x7e8000000d00780b */ /* 0x000fe20003fa4200 */
[----:B------:R-:W-:Y:S01]  /*0b00*/  FADD R62, R33, 1 ;  /* 0x3f800000213e7421 */ /* 0x000fe20000000000 */
[C---:B------:R-:W-:Y:S01]  /*0b10*/  FSETP.GEU.AND P3, PT, |R61|.reuse, 1.175494350822287508e-38, PT ;  /* 0x008000003d00780b */ /* 0x040fe20003f6e200 */
[C---:B------:R-:W-:Y:S01]  /*0b20*/  FMUL R18, R61.reuse, 0.25 ;  /* 0x3e8000003d127820 */ /* 0x040fe20000400000 */
[----:B------:R-:W-:Y:S01]  /*0b30*/  FSEL R4, R4, R13, P5 ;  /* 0x0000000d04047208 */ /* 0x000fe20002800000 */
[----:B------:R-:W-:Y:S01]  /*0b40*/  FMUL R15, R12, 0.25 ;  /* 0x3e8000000c0f7820 */ /* 0x000fe20000400000 */
[----:B------:R-:W-:Y:S01]  /*0b50*/  FSEL R14, R14, R23, P5 ;  /* 0x000000170e0e7208 */ /* 0x000fe20002800000 */
[----:B------:R-:W-:Y:S01]  /*0b60*/  FMUL R17, R62, 0.25 ;  /* 0x3e8000003e117820 */ /* 0x000fe20000400000 */
[----:B------:R-:W-:Y:S01]  /*0b70*/  FSETP.GT.AND P4, PT, |R61|, 8.50705917302346158658e+37, PT ;  /* 0x7e8000003d00780b */ /* 0x000fe20003f84200 */
[----:B------:R-:W-:Y:S01]  /*0b80*/  FADD R22, R68, -R49 ;  /* 0x8000003144167221 */ /* 0x000fe20000000000 */
[----:B------:R-:W-:Y:S01]  /*0b90*/  FSETP.GEU.AND P1, PT, |R12|, 1.175494350822287508e-38, PT ;  /* 0x008000000c00780b */ /* 0x000fe20003f2e200 */
[----:B------:R-:W-:Y:S01]  /*0ba0*/  @!P6 FMUL R4, R4, 16777216 ;  /* 0x4b8000000404e820 */ /* 0x000fe20000400000 */
[----:B------:R-:W-:Y:S01]  /*0bb0*/  FSETP.GEU.AND P5, PT, |R62|, 1.175494350822287508e-38, PT ;  /* 0x008000003e00780b */ /* 0x000fe20003fae200 */
[----:B------:R-:W-:Y:S01]  /*0bc0*/  @!P6 FMUL R14, R14, 16777216 ;  /* 0x4b8000000e0ee820 */ /* 0x000fe20000400000 */
[----:B------:R-:W-:Y:S01]  /*0bd0*/  FSEL R18, R18, R61, P4 ;  /* 0x0000003d12127208 */ /* 0x000fe20002000000 */
[----:B------:R-:W-:Y:S01]  /*0be0*/  FADD R55, R5, -R48 ;  /* 0x8000003005377221 */ /* 0x000fe20000000000 */
[----:B------:R-:W-:Y:S01]  /*0bf0*/  FSETP.GT.AND P2, PT, |R12|, 8.50705917302346158658e+37, PT ;  /* 0x7e8000000c00780b */ /* 0x000fe20003f44200 */
[----:B------:R-:W-:Y:S01]  /*0c00*/  FADD R56, R10, -R50 ;  /* 0x800000320a387221 */ /* 0x000fe20000000000 */
[----:B------:R-:W-:Y:S01]  /*0c10*/  FSETP.GT.AND P6, PT, |R62|, 8.50705917302346158658e+37, PT ;  /* 0x7e8000003e00780b */ /* 0x000fe20003fc4200 */
[----:B------:R-:W-:Y:S01]  /*0c20*/  @!P3 FMUL R18, R18, 16777216 ;  /* 0x4b8000001212b820 */ /* 0x000fe20000400000 */
[----:B------:R-:W-:Y:S01]  /*0c30*/  FSEL R16, R15, R12, P2 ;  /* 0x0000000c0f107208 */ /* 0x000fe20001000000 */
[----:B------:R-:W-:Y:S01]  /*0c40*/  FADD R63, R34, 1 ;  /* 0x3f800000223f7421 */ /* 0x000fe20000000000 */
[----:B------:R-:W-:Y:S01]  /*0c50*/  FSEL R20, R17, R62, P6 ;  /* 0x0000003e11147208 */ /* 0x000fe20003000000 */
[----:B------:R-:W-:Y:S01]  /*0c60*/  FMUL R17, R22, 0.25 ;  /* 0x3e80000016117820 */ /* 0x000fe20000400000 */
[----:B------:R1:W2:Y:S01]  /*0c70*/  MUFU.RCP R15, R4 ;  /* 0x00000004000f7308 */ /* 0x0002a20000001000 */
[----:B------:R-:W-:Y:S01]  /*0c80*/  @!P1 FMUL R16, R16, 16777216 ;  /* 0x4b80000010109820 */ /* 0x000fe20000400000 */
[----:B------:R-:W-:Y:S01]  /*0c90*/  FMUL R57, R56, 0.25 ;  /* 0x3e80000038397820 */ /* 0x000fe20000400000 */
[----:B------:R-:W-:Y:S01]  /*0ca0*/  @!P5 FMUL R20, R20, 16777216 ;  /* 0x4b8000001414d820 */ /* 0x000fe20000400000 */
[----:B------:R-:W-:Y:S01]  /*0cb0*/  FSEL R17, R17, R22, P2 ;  /* 0x0000001611117208 */ /* 0x000fe20001000000 */
[----:B------:R-:W-:Y:S01]  /*0cc0*/  FADD R64, R35, 1 ;  /* 0x3f80000023407421 */ /* 0x000fe20000000000 */
[----:B------:R-:W-:Y:S01]  /*0cd0*/  FSETP.GT.AND P2, PT, |R63|, 8.50705917302346158658e+37, PT ;  /* 0x7e8000003f00780b */ /* 0x000fe20003f44200 */
[----:B------:R-:W-:Y:S01]  /*0ce0*/  FADD R65, R36, 1 ;  /* 0x3f80000024417421 */ /* 0x000fe20000000000 */
[----:B------:R3:W4:Y:S01]  /*0cf0*/  MUFU.RCP R19, R18 ;  /* 0x0000001200137308 */ /* 0x0007220000001000 */
[----:B-1----:R-:W-:Y:S01]  /*0d00*/  FMUL R4, R55, 0.25 ;  /* 0x3e80000037047820 */ /* 0x002fe20000400000 */
[----:B------:R-:W-:Y:S01]  /*0d10*/  @!P1 FMUL R17, R17, 16777216 ;  /* 0x4b80000011119820 */ /* 0x000fe20000400000 */
[----:B------:R-:W-:Y:S01]  /*0d20*/  FSETP.GEU.AND P1, PT, |R63|, 1.175494350822287508e-38, PT ;  /* 0x008000003f00780b */ /* 0x000fe20003f2e200 */
[----:B------:R-:W-:Y:S01]  /*0d30*/  FADD R58, R11, -R52 ;  /* 0x800000340b3a7221 */ /* 0x000fe20000000000 */
[----:B------:R-:W-:Y:S01]  /*0d40*/  FSEL R57, R57, R56, P6 ;  /* 0x0000003839397208 */ /* 0x000fe20003000000 */
[----:B------:R-:W-:Y:S01]  /*0d50*/  FADD R59, R8, -R53 ;  /* 0x80000035083b7221 */ /* 0x000fe20000000000 */
[----:B------:R-:W-:Y:S01]  /*0d60*/  FSEL R4, R4, R55, P4 ;  /* 0x0000003704047208 */ /* 0x000fe20002000000 */
[----:B------:R-:W1:Y:S01]  /*0d70*/  MUFU.RCP R16, R16 ;  /* 0x0000001000107308 */ /* 0x000e620000001000 */
[----:B---3--:R-:W-:Y:S01]  /*0d80*/  FMUL R18, R63, 0.25 ;  /* 0x3e8000003f127820 */ /* 0x008fe20000400000 */
[----:B--2---:R-:W-:Y:S01]  /*0d90*/  FFMA R14, R15, R14, R46 ;  /* 0x0000000e0f0e7223 */ /* 0x004fe2000000002e */
[----:B------:R-:W-:Y:S01]  /*0da0*/  @!P5 FMUL R57, R57, 16777216 ;  /* 0x4b8000003939d820 */ /* 0x000fe20000400000 */
[----:B------:R-:W-:Y:S01]  /*0db0*/  @!P3 FMUL R4, R4, 16777216 ;  /* 0x4b8000000404b820 */ /* 0x000fe20000400000 */
[C---:B------:R-:W-:Y:S01]  /*0dc0*/  FSETP.GEU.AND P5, PT, |R64|.reuse, 1.175494350822287508e-38, PT ;  /* 0x008000004000780b */ /* 0x040fe20003fae200 */
[----:B------:R-:W-:Y:S01]  /*0dd0*/  FADD R66, R37, 1 ;  /* 0x3f80000025427421 */ /* 0x000fe20000000000 */
[----:B------:R-:W-:Y:S01]  /*0de0*/  FSETP.GT.AND P3, PT, |R64|, 8.50705917302346158658e+37, PT ;  /* 0x7e8000004000780b */ /* 0x000fe20003f64200 */
[----:B------:R2:W3:Y:S01]  /*0df0*/  MUFU.RCP R21, R20 ;  /* 0x0000001400157308 */ /* 0x0004e20000001000 */
[----:B----4-:R-:W-:Y:S01]  /*0e00*/  FFMA R15, R19, R4, R48 ;  /* 0x00000004130f7223 */ /* 0x010fe20000000030 */
[----:B------:R-:W-:Y:S01]  /*0e10*/  FSEL R4, R18, R63, P2 ;  /* 0x0000003f12047208 */ /* 0x000fe20001000000 */
[----:B------:R-:W-:Y:S01]  /*0e20*/  FMUL R19, R64, 0.25 ;  /* 0x3e80000040137820 */ /* 0x000fe20000400000 */
[----:B------:R-:W-:-:S02]  /*0e30*/  FSETP.GEU.AND P6, PT, |R65|, 1.175494350822287508e-38, PT ;  /* 0x008000004100780b */ /* 0x000fc40003fce200 */
[----:B------:R-:W-:Y:S01]  /*0e40*/  FSETP.GT.AND P4, PT, |R65|, 8.50705917302346158658e+37, PT ;  /* 0x7e8000004100780b */ /* 0x000fe20003f84200 */
[----:B------:R-:W-:Y:S01]  /*0e50*/  @!P1 FMUL R4, R4, 16777216 ;  /* 0x4b80000004049820 */ /* 0x000fe20000400000 */
[----:B-1----:R-:W-:Y:S01]  /*0e60*/  FFMA R16, R16, R17, R49 ;  /* 0x0000001110107223 */ /* 0x002fe20000000031 */
[----:B------:R-:W-:Y:S01]  /*0e70*/  FSEL R19, R19, R64, P3 ;  /* 0x0000004013137208 */ /* 0x000fe20001800000 */
[----:B--2---:R-:W-:-:S03]  /*0e80*/  FMUL R20, R65, 0.25 ;  /* 0x3e80000041147820 */ /* 0x004fc60000400000 */
[----:B------:R-:W1:Y:S01]  /*0e90*/  MUFU.RCP R4, R4 ;  /* 0x0000000400047308 */ /* 0x000e620000001000 */
[----:B------:R-:W-:Y:S01]  /*0ea0*/  @!P5 FMUL R19, R19, 16777216 ;  /* 0x4b8000001313d820 */ /* 0x000fe20000400000 */
[----:B---3--:R-:W-:Y:S01]  /*0eb0*/  FFMA R17, R21, R57, R50 ;  /* 0x0000003915117223 */ /* 0x008fe20000000032 */
[----:B------:R-:W-:Y:S01]  /*0ec0*/  FADD R57, R6, -R51 ;  /* 0x8000003306397221 */ /* 0x000fe20000000000 */
[----:B------:R-:W-:Y:S01]  /*0ed0*/  FSEL R60, R20, R65, P4 ;  /* 0x00000041143c7208 */ /* 0x000fe20002000000 */
[----:B------:R-:W-:Y:S02]  /*0ee0*/  FMUL R21, R58, 0.25 ;  /* 0x3e8000003a157820 */ /* 0x000fe40000400000 */
[----:B------:R-:W-:Y:S01]  /*0ef0*/  FMUL R18, R57, 0.25 ;  /* 0x3e80000039127820 */ /* 0x000fe20000400000 */
[----:B------:R-:W2:Y:S01]  /*0f00*/  MUFU.RCP R19, R19 ;  /* 0x0000001300137308 */ /* 0x000ea20000001000 */
[----:B------:R-:W-:Y:S01]  /*0f10*/  @!P6 FMUL R60, R60, 16777216 ;  /* 0x4b8000003c3ce820 */ /* 0x000fe20000400000 */
[----:B------:R-:W-:-:S02]  /*0f20*/  FSEL R21, R21, R58, P3 ;  /* 0x0000003a15157208 */ /* 0x000fc40001800000 */
[----:B------:R-:W-:Y:S02]  /*0f30*/  FSEL R18, R18, R57, P2 ;  /* 0x0000003912127208 */ /* 0x000fe40001000000 */
[----:B------:R-:W-:Y:S01]  /*0f40*/  FSETP.GEU.AND P2, PT, |R66|, 1.175494350822287508e-38, PT ;  /* 0x008000004200780b */ /* 0x000fe20003f4e200 */
[----:B------:R-:W-:Y:S01]  /*0f50*/  @!P5 FMUL R21, R21, 16777216 ;  /* 0x4b8000001515d820 */ /* 0x000fe20000400000 */
[----:B------:R3:W4:Y:S01]  /*0f60*/  MUFU.RCP R20, R60 ;  /* 0x0000003c00147308 */ /* 0x0007220000001000 */
[----:B------:R-:W-:Y:S01]  /*0f70*/  @!P1 FMUL R18, R18, 16777216 ;  /* 0x4b80000012129820 */ /* 0x000fe20000400000 */
[----:B------:R-:W-:-:S03]  /*0f80*/  FSETP.GT.AND P1, PT, |R66|, 8.50705917302346158658e+37, PT ;  /* 0x7e8000004200780b */ /* 0x000fc60003f24200 */
[----:B-1----:R-:W-:Y:S01]  /*0f90*/  FFMA R18, R4, R18, R51 ;  /* 0x0000001204127223 */ /* 0x002fe20000000033 */
[----:B------:R-:W-:Y:S01]  /*0fa0*/  FMUL R4, R59, 0.25 ;  /* 0x3e8000003b047820 */ /* 0x000fe20000400000 */
[----:B--2---:R-:W-:Y:S01]  /*0fb0*/  FFMA R19, R19, R21, R52 ;  /* 0x0000001513137223 */ /* 0x004fe20000000034 */
[----:B------:R-:W-:Y:S01]  /*0fc0*/  FMUL R21, R66, 0.25 ;  /* 0x3e80000042157820 */ /* 0x000fe20000400000 */
[----:B---3--:R-:W-:Y:S02]  /*0fd0*/  FADD R60, R7, -R54 ;  /* 0x80000036073c7221 */ /* 0x008fe40000000000 */
[----:B------:R-:W-:Y:S02]  /*0fe0*/  FSEL R4, R4, R59, P4 ;  /* 0x0000003b04047208 */ /* 0x000fe40002000000 */
[----:B------:R-:W-:-:S03]  /*0ff0*/  FMUL R67, R60, 0.25 ;  /* 0x3e8000003c437820 */ /* 0x000fc60000400000 */
[----:B------:R-:W-:Y:S02]  /*1000*/  @!P6 FMUL R4, R4, 16777216 ;  /* 0x4b8000000404e820 */ /* 0x000fe40000400000 */
[----:B------:R-:W-:Y:S02]  /*1010*/  FSEL R67, R67, R60, P1 ;  /* 0x0000003c43437208 */ /* 0x000fe40000800000 */
[----:B----4-:R-:W-:Y:S01]  /*1020*/  FFMA R20, R20, R4, R53 ;  /* 0x0000000414147223 */ /* 0x010fe20000000035 */
[----:B------:R-:W-:Y:S02]  /*1030*/  FSEL R4, R21, R66, P1 ;  /* 0x0000004215047208 */ /* 0x000fe40000800000 */
[----:B------:R-:W-:-:S03]  /*1040*/  @!P2 FMUL R67, R67, 16777216 ;  /* 0x4b8000004343a820 */ /* 0x000fc60000400000 */
[----:B------:R-:W-:-:S04]  /*1050*/  @!P2 FMUL R4, R4, 16777216 ;  /* 0x4b8000000404a820 */ /* 0x000fc80000400000 */
[----:B------:R1:W2:Y:S02]  /*1060*/  MUFU.RCP R21, R4 ;  /* 0x0000000400157308 */ /* 0x0002a40000001000 */
[----:B-1----:R-:W-:-:S04]  /*1070*/  FADD R4, R6, -R18 ;  /* 0x8000001206047221 */ /* 0x002fc80000000000 */
[----:B------:R-:W-:Y:S01]  /*1080*/  FFMA R57, R57, R4, R42 ;  /* 0x0000000439397223 */ /* 0x000fe2000000002a */
[----:B------:R-:W-:Y:S01]  /*1090*/  FADD R4, R10, -R17 ;  /* 0x800000110a047221 */ /* 0x000fe20000000000 */
[----:B--2---:R-:W-:-:S03]  /*10a0*/  FFMA R21, R21, R67, R54 ;  /* 0x0000004315157223 */ /* 0x004fc60000000036 */
[----:B------:R-:W-:Y:S01]  /*10b0*/  FFMA R56, R56, R4, R41 ;  /* 0x0000000438387223 */ /* 0x000fe20000000029 */
[----:B------:R-:W-:Y:S01]  /*10c0*/  FADD R67, R7, -R21 ;  /* 0x8000001507437221 */ /* 0x000fe20000000000 */
[----:B------:R-:W-:-:S03]  /*10d0*/  FADD R4, R5, -R15 ;  /* 0x8000000f05047221 */ /* 0x000fc60000000000 */
[----:B------:R-:W-:Y:S01]  /*10e0*/  FFMA R60, R60, R67, R45 ;  /* 0x000000433c3c7223 */ /* 0x000fe2000000002d */
        /* <DEDUP_REMOVED lines=8> */
[----:B------:R-:W-:-:S07]  /*1170*/  FFMA R23, R23, R4, R38 ;  /* 0x0000000417177223 */ /* 0x000fce0000000026 */
.L_x_0:
[----:B------:R-:W-:Y:S02]  /*1180*/  IADD3 R47, R47, 0x40, RZ ;  /* 0x000000402f2f7810 */ /* 0x000fe40007ffe0ff */
[----:B------:R-:W-:Y:S02]  /*1190*/  F2FP.BF16.F32.PACK_AB R4, R68, R9 ;  /* 0x000000094404723e */ /* 0x000fe400000010ff */
[----:B------:R-:W-:Y:S02]  /*11a0*/  ISETP.GE.U32.AND P1, PT, R47, 0xc00, PT ;  /* 0x00000c002f00780c */ /* 0x000fe40003f26070 */
[----:B------:R-:W-:Y:S02]  /*11b0*/  F2FP.BF16.F32.PACK_AB R5, R10, R5 ;  /* 0x000000050a05723e */ /* 0x000fe400000010ff */
[----:B------:R-:W-:Y:S02]  /*11c0*/  F2FP.BF16.F32.PACK_AB R6, R11, R6 ;  /* 0x000000060b06723e */ /* 0x000fe400000010ff */
[----:B------:R-:W-:-:S02]  /*11d0*/  F2FP.BF16.F32.PACK_AB R7, R7, R8 ;  /* 0x000000080707723e */ /* 0x000fc400000010ff */
[----:B------:R-:W-:Y:S02]  /*11e0*/  IADD3 R28, P4, R28, 0x80, RZ ;  /* 0x000000801c1c7810 */ /* 0x000fe40007f9e0ff */
[----:B------:R-:W-:Y:S01]  /*11f0*/  IADD3 R24, P2, R24, 0x80, RZ ;  /* 0x0000008018187810 */ /* 0x000fe20007f5e0ff */
[----:B------:R1:W-:Y:S01]  /*1200*/  @!P0 STG.E.128 desc[UR4][R2.64], R4 ;  /* 0x0000000402008986 */ /* 0x0003e2000c101d04 */
[----:B------:R-:W-:Y:S01]  /*1210*/  IADD3 R26, P3, R26, 0x80, RZ ;  /* 0x000000801a1a7810 */ /* 0x000fe20007f7e0ff */
[----:B------:R-:W-:Y:S01]  /*1220*/  IMAD.X R29, RZ, RZ, R29, P4 ;  /* 0x000000ffff1d7224 */ /* 0x000fe200020e061d */
[----:B------:R-:W-:Y:S02]  /*1230*/  FSEL R46, R14, R46, !P0 ;  /* 0x0000002e0e2e7208 */ /* 0x000fe40004000000 */
[----:B------:R-:W-:Y:S02]  /*1240*/  FSEL R49, R16, R49, !P0 ;  /* 0x0000003110317208 */ /* 0x000fe40004000000 */
[----:B------:R-:W-:-:S02]  /*1250*/  FSEL R48, R15, R48, !P0 ;  /* 0x000000300f307208 */ /* 0x000fc40004000000 */
[----:B------:R-:W-:Y:S02]  /*1260*/  FSEL R50, R17, R50, !P0 ;  /* 0x0000003211327208 */ /* 0x000fe40004000000 */
[----:B------:R-:W-:Y:S02]  /*1270*/  FSEL R51, R18, R51, !P0 ;  /* 0x0000003312337208 */ /* 0x000fe40004000000 */
[----:B------:R-:W-:Y:S02]  /*1280*/  FSEL R52, R19, R52, !P0 ;  /* 0x0000003413347208 */ /* 0x000fe40004000000 */
        /* <DEDUP_REMOVED lines=18> */
[----:B------:R-:W-:Y:S02]  /*13b0*/  IADD3.X R25, RZ, R25, RZ, P2, !PT ;  /* 0x00000019ff197210 */ /* 0x000fe400017fe4ff */
[----:B------:R-:W-:Y:S01]  /*13c0*/  IADD3.X R27, RZ, R27, RZ, P3, !PT ;  /* 0x0000001bff1b7210 */ /* 0x000fe20001ffe4ff */
[----:B-1----:R-:W-:Y:S06]  /*13d0*/  @!P1 BRA `(.L_x_1) ;  /* 0xffffffec00a49947 */ /* 0x002fec000383ffff */
[----:B------:R-:W-:Y:S01]  /*13e0*/  FADD R3, R30, R31 ;  /* 0x0000001f1e037221 */ /* 0x000fe20000000000 */
[----:B------:R-:W-:Y:S01]  /*13f0*/  FMUL R4, R31, 0.25 ;  /* 0x3e8000001f047820 */ /* 0x000fe20000400000 */
[----:B------:R-:W-:Y:S01]  /*1400*/  FMUL R9, R32, 0.25 ;  /* 0x3e80000020097820 */ /* 0x000fe20000400000 */
[----:B------:R-:W-:Y:S01]  /*1410*/  FMUL R6, R33, 0.25 ;  /* 0x3e80000021067820 */ /* 0x000fe20000400000 */
[C---:B------:R-:W-:Y:S01]  /*1420*/  FMUL R2, R3.reuse, 0.25 ;  /* 0x3e80000003027820 */ /* 0x040fe20000400000 */
[C---:B------:R-:W-:Y:S01]  /*1430*/  FSETP.GT.AND P1, PT, |R3|.reuse, 8.50705917302346158658e+37, PT ;  /* 0x7e8000000300780b */ /* 0x040fe20003f24200 */
[----:B------:R-:W-:Y:S01]  /*1440*/  FADD R49, -R46, R49 ;  /* 0x000000312e317221 */ /* 0x000fe20000000100 */
[----:B------:R-:W-:Y:S01]  /*1450*/  FSETP.GEU.AND P4, PT, |R3|, 1.175494350822287508e-38, PT ;  /* 0x008000000300780b */ /* 0x000fe20003f8e200 */
[----:B------:R-:W-:Y:S01]  /*1460*/  FMUL R13, R34, 0.25 ;  /* 0x3e800000220d7820 */ /* 0x000fe20000400000 */
[----:B------:R-:W-:Y:S01]  /*1470*/  FSEL R31, R4, R31, P1 ;  /* 0x0000001f041f7208 */ /* 0x000fe20000800000 */
[----:B------:R-:W-:Y:S01]  /*1480*/  FADD R4, R32, R3 ;  /* 0x0000000320047221 */ /* 0x000fe20000000000 */
[----:B------:R-:W-:Y:S01]  /*1490*/  FSEL R2, R2, R3, P1 ;  /* 0x0000000302027208 */ /* 0x000fe20000800000 */
[----:B------:R-:W-:Y:S01]  /*14a0*/  FMUL R5, R49, R49 ;  /* 0x0000003131057220 */ /* 0x000fe20000400000 */
[----:B------:R-:W-:Y:S01]  /*14b0*/  FSETP.NEU.AND P5, PT, R3, RZ, PT ;  /* 0x000000ff0300720b */ /* 0x000fe20003fad000 */
[C---:B------:R-:W-:Y:S01]  /*14c0*/  FMUL R7, R4.reuse, 0.25 ;  /* 0x3e80000004077820 */ /* 0x040fe20000400000 */
[C---:B------:R-:W-:Y:S01]  /*14d0*/  FSETP.GEU.AND P1, PT, |R4|.reuse, 1.175494350822287508e-38, PT ;  /* 0x008000000400780b */ /* 0x040fe20003f2e200 */
[----:B------:R-:W-:Y:S01]  /*14e0*/  FADD R11, R33, R4 ;  /* 0x00000004210b7221 */ /* 0x000fe20000000000 */
[----:B------:R-:W-:Y:S01]  /*14f0*/  FSETP.GT.AND P2, PT, |R4|, 8.50705917302346158658e+37, PT ;  /* 0x7e8000000400780b */ /* 0x000fe20003f44200 */
[----:B------:R-:W-:Y:S01]  /*1500*/  FADD R39, R38, R39 ;  /* 0x0000002726277221 */ /* 0x000fe20000000000 */
[----:B------:R-:W-:Y:S01]  /*1510*/  FMUL R5, R30, R5 ;  /* 0x000000051e057220 */ /* 0x000fe20000400000 */
[----:B------:R-:W-:Y:S01]  /*1520*/  @!P4 FMUL R2, R2, 16777216 ;  /* 0x4b8000000202c820 */ /* 0x000fe20000400000 */
[----:B------:R-:W-:Y:S01]  /*1530*/  FSEL R7, R7, R4, P2 ;  /* 0x0000000407077208 */ /* 0x000fe20001000000 */
[----:B------:R-:W-:Y:S01]  /*1540*/  @!P4 FMUL R31, R31, 16777216 ;  /* 0x4b8000001f1fc820 */ /* 0x000fe20000400000 */
[----:B------:R-:W-:Y:S01]  /*1550*/  FSETP.GT.AND P3, PT, |R11|, 8.50705917302346158658e+37, PT ;  /* 0x7e8000000b00780b */ /* 0x000fe20003f64200 */
[----:B------:R-:W-:Y:S01]  /*1560*/  FADD R8, R34, R11 ;  /* 0x0000000b22087221 */ /* 0x000fe20000000000 */
[----:B------:R-:W-:Y:S01]  /*1570*/  FSEL R32, R9, R32, P2 ;  /* 0x0000002009207208 */ /* 0x000fe20001000000 */
[----:B------:R-:W1:Y:S01]  /*1580*/  MUFU.RCP R2, R2 ;  /* 0x0000000200027308 */ /* 0x000e620000001000 */
[----:B------:R-:W-:Y:S01]  /*1590*/  FSETP.GEU.AND P2, PT, |R11|, 1.175494350822287508e-38, PT ;  /* 0x008000000b00780b */ /* 0x000fe20003f4e200 */
[----:B------:R-:W-:Y:S01]  /*15a0*/  @!P1 FMUL R7, R7, 16777216 ;  /* 0x4b80000007079820 */ /* 0x000fe20000400000 */
[----:B------:R-:W-:Y:S01]  /*15b0*/  FSEL R33, R6, R33, P3 ;  /* 0x0000002106217208 */ /* 0x000fe20001800000 */
[----:B------:R-:W-:Y:S01]  /*15c0*/  FMUL R6, R11, 0.25 ;  /* 0x3e8000000b067820 */ /* 0x000fe20000400000 */
[----:B------:R-:W-:Y:S01]  /*15d0*/  @!P1 FMUL R32, R32, 16777216 ;  /* 0x4b80000020209820 */ /* 0x000fe20000400000 */
[----:B------:R-:W-:Y:S01]  /*15e0*/  FMUL R9, R8, 0.25 ;  /* 0x3e80000008097820 */ /* 0x000fe20000400000 */
[C---:B------:R-:W-:Y:S01]  /*15f0*/  FADD R15, R35.reuse, R8 ;  /* 0x00000008230f7221 */ /* 0x040fe20000000000 */
[----:B------:R-:W2:Y:S01]  /*1600*/  MUFU.RCP R7, R7 ;  /* 0x0000000700077308 */ /* 0x000ea20000001000 */
[----:B------:R-:W-:Y:S01]  /*1610*/  FSEL R6, R6, R11, P3 ;  /* 0x0000000b06067208 */ /* 0x000fe20001800000 */
[----:B------:R-:W-:Y:S01]  /*1620*/  FMUL R12, R35, 0.25 ;  /* 0x3e800000230c7820 */ /* 0x000fe20000400000 */
[C---:B------:R-:W-:Y:S01]  /*1630*/  FSETP.GEU.AND P3, PT, |R8|.reuse, 1.175494350822287508e-38, PT ;  /* 0x008000000800780b */ /* 0x040fe20003f6e200 */
[----:B------:R-:W-:Y:S01]  /*1640*/  FMUL R10, R15, 0.25 ;  /* 0x3e8000000f0a7820 */ /* 0x000fe20000400000 */
[----:B------:R-:W-:Y:S01]  /*1650*/  FSETP.GT.AND P4, PT, |R8|, 8.50705917302346158658e+37, PT ;  /* 0x7e8000000800780b */ /* 0x000fe20003f84200 */
[----:B------:R-:W-:Y:S01]  /*1660*/  @!P2 FMUL R6, R6, 16777216 ;  /* 0x4b8000000606a820 */ /* 0x000fe20000400000 */
[----:B-1----:R-:W-:Y:S01]  /*1670*/  FMUL R2, R2, R31 ;  /* 0x0000001f02027220 */ /* 0x002fe20000400000 */
[----:B------:R-:W-:Y:S01]  /*1680*/  @!P2 FMUL R33, R33, 16777216 ;  /* 0x4b8000002121a820 */ /* 0x000fe20000400000 */
[----:B------:R-:W-:Y:S01]  /*1690*/  FSETP.NEU.AND P2, PT, R4, RZ, PT ;  /* 0x000000ff0400720b */ /* 0x000fe20003f4d000 */
[----:B------:R-:W-:Y:S01]  /*16a0*/  FMUL R14, R37, 0.25 ;  /* 0x3e800000250e7820 */ /* 0x000fe20000400000 */
[----:B------:R-:W-:Y:S01]  /*16b0*/  FSEL R34, R13, R34, P4 ;  /* 0x000000220d227208 */ /* 0x000fe20002000000 */
[----:B------:R-:W1:Y:S01]  /*16c0*/  MUFU.RCP R6, R6 ;  /* 0x0000000600067308 */ /* 0x000e620000001000 */
[----:B------:R-:W-:Y:S01]  /*16d0*/  FSEL R2, R2, RZ, P5 ;  /* 0x000000ff02027208 */ /* 0x000fe20002800000 */
[----:B------:R-:W-:Y:S01]  /*16e0*/  FMUL R13, R36, 0.25 ;  /* 0x3e800000240d7820 */ /* 0x000fe20000400000 */
[----:B--2---:R-:W-:Y:S01]  /*16f0*/  FMUL R7, R7, R32 ;  /* 0x0000002007077220 */ /* 0x004fe20000400000 */
[----:B------:R-:W-:Y:S01]  /*1700*/  FSEL R9, R9, R8, P4 ;  /* 0x0000000809097208 */ /* 0x000fe20002000000 */
[----:B------:R-:W-:Y:S01]  /*1710*/  @!P3 FMUL R34, R34, 16777216 ;  /* 0x4b8000002222b820 */ /* 0x000fe20000400000 */
[----:B------:R-:W-:Y:S01]  /*1720*/  FFMA R49, R49, R2, R46 ;  /* 0x0000000231317223 */ /* 0x000fe2000000002e */
[----:B------:R-:W-:Y:S01]  /*1730*/  FSETP.GT.AND P1, PT, |R15|, 8.50705917302346158658e+37, PT ;  /* 0x7e8000000f00780b */ /* 0x000fe20003f24200 */
[----:B------:R-:W-:Y:S01]  /*1740*/  FFMA R5, R2, R5, R39 ;  /* 0x0000000502057223 */ /* 0x000fe20000000027 */
[----:B------:R-:W-:Y:S01]  /*1750*/  FSEL R7, R7, RZ, P2 ;  /* 0x000000ff07077208 */ /* 0x000fe20001000000 */
[----:B------:R-:W-:Y:S01]  /*1760*/  FADD R48, R48, -R49 ;  /* 0x8000003130307221 */ /* 0x000fe20000000000 */
[----:B------:R-:W-:Y:S01]  /*1770*/  FSETP.GEU.AND P4, PT, |R15|, 1.175494350822287508e-38, PT ;  /* 0x008000000f00780b */ /* 0x000fe20003f8e200 */
[----:B------:R-:W-:Y:S01]  /*1780*/  @!P3 FMUL R9, R9, 16777216 ;  /* 0x4b8000000909b820 */ /* 0x000fe20000400000 */
[----:B------:R-:W-:Y:S01]  /*1790*/  FSEL R35, R12, R35, P1 ;  /* 0x000000230c237208 */ /* 0x000fe20000800000 */
[----:B------:R-:W-:Y:S01]  /*17a0*/  FMUL R2, R48, R48 ;  /* 0x0000003030027220 */ /* 0x000fe20000400000 */
[----:B------:R-:W-:Y:S01]  /*17b0*/  FADD R12, R36, R15 ;  /* 0x0000000f240c7221 */ /* 0x000fe20000000000 */
[----:B------:R-:W-:Y:S01]  /*17c0*/  FFMA R49, R48, R7, R49 ;  /* 0x0000000730317223 */ /* 0x000fe20000000031 */
[----:B------:R-:W-:Y:S01]  /*17d0*/  FADD R40, R40, R5 ;  /* 0x0000000528287221 */ /* 0x000fe20000000000 */
[----:B------:R-:W-:Y:S01]  /*17e0*/  FMUL R2, R3, R2 ;  /* 0x0000000203027220 */ /* 0x000fe20000400000 */
[----:B------:R-:W-:Y:S01]  /*17f0*/  FSEL R10, R10, R15, P1 ;  /* 0x0000000f0a0a7208 */ /* 0x000fe20000800000 */
[--C-:B------:R-:W-:Y:S01]  /*1800*/  FADD R50, R50, -R49.reuse ;  /* 0x8000003132327221 */ /* 0x100fe20000000000 */
[C---:B------:R-:W-:Y:S01]  /*1810*/  FSETP.GEU.AND P3, PT, |R12|.reuse, 1.175494350822287508e-38, PT ;  /* 0x008000000c00780b */ /* 0x040fe20003f6e200 */
[----:B------:R-:W2:Y:S01]  /*1820*/  MUFU.RCP R9, R9 ;  /* 0x0000000900097308 */ /* 0x000ea20000001000 */
[----:B------:R-:W-:Y:S01]  /*1830*/  FFMA R2, R7, R2, R40 ;  /* 0x0000000207027223 */ /* 0x000fe20000000028 */
[----:B------:R-:W-:Y:S01]  /*1840*/  FMUL R5, R12, 0.25 ;  /* 0x3e8000000c057820 */ /* 0x000fe20000400000 */
[----:B------:R-:W-:Y:S01]  /*1850*/  FMUL R3, R50, R50 ;  /* 0x0000003232037220 */ /* 0x000fe20000400000 */
[----:B------:R-:W-:Y:S01]  /*1860*/  FADD R7, R37, R12 ;  /* 0x0000000c25077221 */ /* 0x000fe20000000000 */
[----:B------:R-:W-:Y:S01]  /*1870*/  @!P4 FMUL R10, R10, 16777216 ;  /* 0x4b8000000a0ac820 */ /* 0x000fe20000400000 */
[----:B------:R-:W-:Y:S01]  /*1880*/  FSETP.GT.AND P1, PT, |R12|, 8.50705917302346158658e+37, PT ;  /* 0x7e8000000c00780b */ /* 0x000fe20003f24200 */
[----:B-1----:R-:W-:Y:S01]  /*1890*/  FMUL R6, R6, R33 ;  /* 0x0000002106067220 */ /* 0x002fe20000400000 */
[----:B------:R-:W-:Y:S01]  /*18a0*/  FSETP.NEU.AND P2, PT, R11, RZ, PT ;  /* 0x000000ff0b00720b */ /* 0x000fe20003f4d000 */
[----:B------:R-:W-:Y:S01]  /*18b0*/  @!P4 FMUL R35, R35, 16777216 ;  /* 0x4b8000002323c820 */ /* 0x000fe20000400000 */
[----:B------:R-:W-:Y:S01]  /*18c0*/  FMUL R3, R4, R3 ;  /* 0x0000000304037220 */ /* 0x000fe20000400000 */
[----:B------:R-:W-:Y:S01]  /*18d0*/  FSEL R4, R5, R12, P1 ;  /* 0x0000000c05047208 */ /* 0x000fe20000800000 */
[----:B------:R-:W1:Y:S01]  /*18e0*/  MUFU.RCP R10, R10 ;  /* 0x0000000a000a7308 */ /* 0x000e620000001000 */
[----:B------:R-:W-:Y:S01]  /*18f0*/  FSETP.GEU.AND P4, PT, |R7|, 1.175494350822287508e-38, PT ;  /* 0x008000000700780b */ /* 0x000fe20003f8e200 */
[----:B------:R-:W-:Y:S01]  /*1900*/  FADD R41, R41, R2 ;  /* 0x0000000229297221 */ /* 0x000fe20000000000 */
[----:B------:R-:W-:Y:S01]  /*1910*/  FSEL R6, R6, RZ, P2 ;  /* 0x000000ff06067208 */ /* 0x000fe20001000000 */
[----:B------:R-:W-:Y:S01]  /*1920*/  FMUL R2, R7, 0.25 ;  /* 0x3e80000007027820 */ /* 0x000fe20000400000 */
[----:B------:R-:W-:Y:S01]  /*1930*/  FSEL R13, R13, R36, P1 ;  /* 0x000000240d0d7208 */ /* 0x000fe20000800000 */
[----:B------:R-:W-:Y:S01]  /*1940*/  @!P3 FMUL R4, R4, 16777216 ;  /* 0x4b8000000404b820 */ /* 0x000fe20000400000 */
[----:B------:R-:W-:Y:S01]  /*1950*/  FSETP.GT.AND P1, PT, |R7|, 8.50705917302346158658e+37, PT ;  /* 0x7e8000000700780b */ /* 0x000fe20003f24200 */
[----:B------:R-:W-:Y:S01]  /*1960*/  FFMA R50, R50, R6, R49 ;  /* 0x0000000632327223 */ /* 0x000fe20000000031 */
[----:B------:R-:W-:Y:S01]  /*1970*/  FFMA R3, R6, R3, R41 ;  /* 0x0000000306037223 */ /* 0x000fe20000000029 */
[----:B------:R-:W3:Y:S01]  /*1980*/  SHFL.BFLY PT, R16, R7, 0x4, 0x1f ;  /* 0x0c801f0007107f89 */ /* 0x000ee200000e0000 */
[----:B------:R-:W-:Y:S01]  /*1990*/  FSEL R6, R2, R7, P1 ;  /* 0x0000000702067208 */ /* 0x000fe20000800000 */
[----:B--2---:R-:W-:Y:S01]  /*19a0*/  FMUL R9, R9, R34 ;  /* 0x0000002209097220 */ /* 0x004fe20000400000 */
[----:B------:R-:W-:Y:S01]  /*19b0*/  FSETP.NEU.AND P2, PT, R8, RZ, PT ;  /* 0x000000ff0800720b */ /* 0x000fe20003f4d000 */
[----:B------:R-:W2:Y:S01]  /*19c0*/  MUFU.RCP R4, R4 ;  /* 0x0000000400047308 */ /* 0x000ea20000001000 */
[--C-:B------:R-:W-:Y:S01]  /*19d0*/  FADD R51, R51, -R50.reuse ;  /* 0x8000003233337221 */ /* 0x100fe20000000000 */
[----:B------:R-:W-:Y:S01]  /*19e0*/  @!P4 FMUL R6, R6, 16777216 ;  /* 0x4b8000000606c820 */ /* 0x000fe20000400000 */
[----:B------:R-:W-:Y:S01]  /*19f0*/  FSEL R9, R9, RZ, P2 ;  /* 0x000000ff09097208 */ /* 0x000fe20001000000 */
[----:B-1----:R-:W-:Y:S01]  /*1a00*/  FMUL R10, R10, R35 ;  /* 0x000000230a0a7220 */ /* 0x002fe20000400000 */
[----:B------:R-:W-:Y:S01]  /*1a10*/  FSETP.NEU.AND P2, PT, R15, RZ, PT ;  /* 0x000000ff0f00720b */ /* 0x000fe20003f4d000 */
[----:B------:R-:W-:Y:S01]  /*1a20*/  FMUL R2, R51, R51 ;  /* 0x0000003333027220 */ /* 0x000fe20000400000 */
[----:B------:R-:W-:Y:S01]  /*1a30*/  @!P3 FMUL R13, R13, 16777216 ;  /* 0x4b8000000d0db820 */ /* 0x000fe20000400000 */
[----:B------:R-:W-:Y:S01]  /*1a40*/  FFMA R5, R51, R9, R50 ;  /* 0x0000000933057223 */ /* 0x000fe20000000032 */
[----:B------:R-:W1:Y:S01]  /*1a50*/  MUFU.RCP R6, R6 ;  /* 0x0000000600067308 */ /* 0x000e620000001000 */
[----:B------:R-:W-:Y:S01]  /*1a60*/  FSEL R10, R10, RZ, P2 ;  /* 0x000000ff0a0a7208 */ /* 0x000fe20001000000 */
[----:B------:R-:W-:Y:S01]  /*1a70*/  FADD R42, R42, R3 ;  /* 0x000000032a2a7221 */ /* 0x000fe20000000000 */
[----:B------:R-:W-:Y:S01]  /*1a80*/  FMUL R2, R11, R2 ;  /* 0x000000020b027220 */ /* 0x000fe20000400000 */
[--C-:B------:R-:W-:Y:S01]  /*1a90*/  FADD R52, R52, -R5.reuse ;  /* 0x8000000534347221 */ /* 0x100fe20000000000 */
[----:B------:R-:W-:Y:S01]  /*1aa0*/  FSEL R37, R14, R37, P1 ;  /* 0x000000250e257208 */ /* 0x000fe20000800000 */
[----:B--2---:R-:W-:Y:S01]  /*1ab0*/  FMUL R13, R4, R13 ;  /* 0x0000000d040d7220 */ /* 0x004fe20000400000 */
[----:B------:R-:W-:Y:S01]  /*1ac0*/  FFMA R2, R9, R2, R42 ;  /* 0x0000000209027223 */ /* 0x000fe2000000002a */
[C---:B------:R-:W-:Y:S01]  /*1ad0*/  FFMA R4, R52.reuse, R10, R5 ;  /* 0x0000000a34047223 */ /* 0x040fe20000000005 */
[----:B------:R-:W-:Y:S01]  /*1ae0*/  FMUL R3, R52, R52 ;  /* 0x0000003434037220 */ /* 0x000fe20000400000 */
[----:B------:R-:W-:Y:S01]  /*1af0*/  FSETP.NEU.AND P1, PT, R12, RZ, PT ;  /* 0x000000ff0c00720b */ /* 0x000fe20003f2d000 */
[----:B------:R-:W-:Y:S01]  /*1b00*/  @!P4 FMUL R37, R37, 16777216 ;  /* 0x4b8000002525c820 */ /* 0x000fe20000400000 */
[----:B------:R-:W-:Y:S01]  /*1b10*/  FADD R43, R43, R2 ;  /* 0x000000022b2b7221 */ /* 0x000fe20000000000 */
[----:B------:R-:W-:Y:S01]  /*1b20*/  FMUL R3, R8, R3 ;  /* 0x0000000308037220 */ /* 0x000fe20000400000 */
[----:B------:R-:W-:Y:S01]  /*1b30*/  FADD R53, R53, -R4 ;  /* 0x8000000435357221 */ /* 0x000fe20000000000 */
[----:B------:R-:W-:Y:S01]  /*1b40*/  FSEL R13, R13, RZ, P1 ;  /* 0x000000ff0d0d7208 */ /* 0x000fe20000800000 */
[----:B---3--:R-:W-:Y:S01]  /*1b50*/  FADD R5, R7, R16 ;  /* 0x0000001007057221 */ /* 0x008fe20000000000 */
[----:B-1----:R-:W-:Y:S01]  /*1b60*/  FMUL R6, R6, R37 ;  /* 0x0000002506067220 */ /* 0x002fe20000400000 */
[----:B------:R-:W-:Y:S01]  /*1b70*/  FFMA R3, R10, R3, R43 ;  /* 0x000000030a037223 */ /* 0x000fe2000000002b */
[----:B------:R-:W-:Y:S01]  /*1b80*/  FMUL R2, R53, R53 ;  /* 0x0000003535027220 */ /* 0x000fe20000400000 */
[----:B------:R-:W-:Y:S01]  /*1b90*/  FSETP.NEU.AND P2, PT, R7, RZ, PT ;  /* 0x000000ff0700720b */ /* 0x000fe20003f4d000 */
[----:B------:R-:W-:Y:S01]  /*1ba0*/  FFMA R53, R53, R13, R4 ;  /* 0x0000000d35357223 */ /* 0x000fe20000000004 */
[----:B------:R-:W-:Y:S01]  /*1bb0*/  FSETP.GEU.AND P3, PT, |R5|, 1.175494350822287508e-38, PT ;  /* 0x008000000500780b */ /* 0x000fe20003f6e200 */
[----:B------:R-:W-:Y:S01]  /*1bc0*/  FADD R44, R44, R3 ;  /* 0x000000032c2c7221 */ /* 0x000fe20000000000 */
[----:B------:R-:W-:Y:S01]  /*1bd0*/  FMUL R2, R15, R2 ;  /* 0x000000020f027220 */ /* 0x000fe20000400000 */
[C---:B------:R-:W-:Y:S01]  /*1be0*/  FMUL R4, R5.reuse, 0.25 ;  /* 0x3e80000005047820 */ /* 0x040fe20000400000 */
[----:B------:R-:W-:Y:S01]  /*1bf0*/  FSEL R6, R6, RZ, P2 ;  /* 0x000000ff06067208 */ /* 0x000fe20001000000 */
[--C-:B------:R-:W-:Y:S01]  /*1c00*/  FADD R54, R54, -R53.reuse ;  /* 0x8000003536367221 */ /* 0x100fe20000000000 */
[----:B------:R-:W-:Y:S01]  /*1c10*/  FSETP.GT.AND P1, PT, |R5|, 8.50705917302346158658e+37, PT ;  /* 0x7e8000000500780b */ /* 0x000fe20003f24200 */
[----:B------:R-:W1:Y:S01]  /*1c20*/  SHFL.BFLY PT, R10, R5, 0x2, 0x1f ;  /* 0x0c401f00050a7f89 */ /* 0x000e6200000e0000 */
[----:B------:R-:W-:Y:S01]  /*1c30*/  FFMA R2, R13, R2, R44 ;  /* 0x000000020d027223 */ /* 0x000fe2000000002c */
[----:B------:R-:W-:Y:S01]  /*1c40*/  FMUL R3, R54, R54 ;  /* 0x0000003636037220 */ /* 0x000fe20000400000 */
[----:B------:R-:W-:Y:S01]  /*1c50*/  FSEL R8, R4, R5, P1 ;  /* 0x0000000504087208 */ /* 0x000fe20000800000 */
[----:B------:R-:W-:Y:S01]  /*1c60*/  FFMA R53, R54, R6, R53 ;  /* 0x0000000636357223 */ /* 0x000fe20000000035 */
[----:B------:R-:W-:Y:S01]  /*1c70*/  FADD R45, R45, R2 ;  /* 0x000000022d2d7221 */ /* 0x000fe20000000000 */
[----:B------:R-:W-:Y:S01]  /*1c80*/  FMUL R3, R12, R3 ;  /* 0x000000030c037220 */ /* 0x000fe20000400000 */
[C---:B------:R-:W-:Y:S01]  /*1c90*/  FSETP.NEU.AND P2, PT, R5.reuse, RZ, PT ;  /* 0x000000ff0500720b */ /* 0x040fe20003f4d000 */
[----:B------:R-:W-:Y:S01]  /*1ca0*/  @!P3 FMUL R8, R8, 16777216 ;  /* 0x4b8000000808b820 */ /* 0x000fe20000400000 */
[----:B------:R-:W2:Y:S01]  /*1cb0*/  SHFL.BFLY PT, R2, R53, 0x4, 0x1f ;  /* 0x0c801f0035027f89 */ /* 0x000ea200000e0000 */
[----:B------:R-:W-:Y:S01]  /*1cc0*/  FFMA R3, R6, R3, R45 ;  /* 0x0000000306037223 */ /* 0x000fe2000000002d */
[----:B------:R-:W-:Y:S01]  /*1cd0*/  ULDC.64 UR6, c[0x0][0x228] ;  /* 0x00008a0000067ab9 */ /* 0x000fe20000000a00 */
[----:B------:R-:W3:Y:S01]  /*1ce0*/  MUFU.RCP R9, R8 ;  /* 0x0000000800097308 */ /* 0x000ee20000001000 */
[----:B------:R-:W-:Y:S01]  /*1cf0*/  @P1 FMUL R16, R16, 0.25 ;  /* 0x3e80000010101820 */ /* 0x000fe20000400000 */
[----:B------:R-:W-:Y:S01]  /*1d00*/  ULDC.64 UR8, c[0x0][0x220] ;  /* 0x0000880000087ab9 */ /* 0x000fe20000000a00 */
[----:B------:R-:W4:Y:S01]  /*1d10*/  SHFL.BFLY PT, R4, R3, 0x4, 0x1f ;  /* 0x0c801f0003047f89 */ /* 0x000f2200000e0000 */
[----:B------:R-:W-:Y:S01]  /*1d20*/  MOV R21, 0xffffffc0 ;  /* 0xffffffc000157802 */ /* 0x000fe20000000f00 */
[----:B------:R-:W-:Y:S01]  /*1d30*/  @!P3 FMUL R16, R16, 16777216 ;  /* 0x4b8000001010b820 */ /* 0x000fe20000400000 */
[----:B-1----:R-:W-:-:S03]  /*1d40*/  FADD R11, R5, R10 ;  /* 0x0000000a050b7221 */ /* 0x002fc60000000000 */
[----:B---3--:R-:W-:Y:S01]  /*1d50*/  FMUL R9, R9, R16 ;  /* 0x0000001009097220 */ /* 0x008fe20000400000 */
[C---:B------:R-:W-:Y:S01]  /*1d60*/  FMUL R6, R11.reuse, 0.25 ;  /* 0x3e8000000b067820 */ /* 0x040fe20000400000 */
[C---:B------:R-:W-:Y:S01]  /*1d70*/  FSETP.GEU.AND P3, PT, |R11|.reuse, 1.175494350822287508e-38, PT ;  /* 0x008000000b00780b */ /* 0x040fe20003f6e200 */
[----:B------:R-:W1:Y:S01]  /*1d80*/  SHFL.BFLY PT, R12, R11, 0x1, 0x1f ;  /* 0x0c201f000b0c7f89 */ /* 0x000e6200000e0000 */
[----:B------:R-:W-:Y:S02]  /*1d90*/  FSETP.GT.AND P1, PT, |R11|, 8.50705917302346158658e+37, PT ;  /* 0x7e8000000b00780b */ /* 0x000fe40003f24200 */
[----:B------:R-:W-:Y:S01]  /*1da0*/  FSEL R9, R9, RZ, P2 ;  /* 0x000000ff09097208 */ /* 0x000fe20001000000 */
[----:B--2---:R-:W-:Y:S01]  /*1db0*/  FADD R2, -R53, R2 ;  /* 0x0000000235027221 */ /* 0x004fe20000000100 */
[----:B------:R-:W-:-:S03]  /*1dc0*/  FSEL R8, R6, R11, P1 ;  /* 0x0000000b06087208 */ /* 0x000fc60000800000 */
[C---:B------:R-:W-:Y:S01]  /*1dd0*/  FMUL R6, R2.reuse, R2 ;  /* 0x0000000202067220 */ /* 0x040fe20000400000 */
[----:B------:R-:W-:Y:S01]  /*1de0*/  FFMA R2, R2, R9, R53 ;  /* 0x0000000902027223 */ /* 0x000fe20000000035 */
[----:B----4-:R-:W-:Y:S02]  /*1df0*/  FADD R4, R3, R4 ;  /* 0x0000000403047221 */ /* 0x010fe40000000000 */
[----:B------:R-:W-:Y:S01]  /*1e00*/  FMUL R6, R7, R6 ;  /* 0x0000000607067220 */ /* 0x000fe20000400000 */
[----:B------:R-:W-:Y:S01]  /*1e10*/  @!P3 FMUL R8, R8, 16777216 ;  /* 0x4b8000000808b820 */ /* 0x000fe20000400000 */
[----:B------:R-:W2:Y:S01]  /*1e20*/  SHFL.BFLY PT, R3, R2, 0x2, 0x1f ;  /* 0x0c401f0002037f89 */ /* 0x000ea200000e0000 */
[----:B------:R-:W-:Y:S01]  /*1e30*/  @P1 FMUL R10, R10, 0.25 ;  /* 0x3e8000000a0a1820 */ /* 0x000fe20000400000 */
[----:B------:R-:W-:Y:S01]  /*1e40*/  FFMA R4, R9, R6, R4 ;  /* 0x0000000609047223 */ /* 0x000fe20000000004 */
[----:B------:R-:W-:Y:S01]  /*1e50*/  FSETP.NEU.AND P1, PT, R11, RZ, PT ;  /* 0x000000ff0b00720b */ /* 0x000fe20003f2d000 */
[----:B------:R3:W4:Y:S01]  /*1e60*/  MUFU.RCP R9, R8 ;  /* 0x0000000800097308 */ /* 0x0007220000001000 */
[----:B------:R-:W-:-:S02]  /*1e70*/  @!P3 FMUL R10, R10, 16777216 ;  /* 0x4b8000000a0ab820 */ /* 0x000fc40000400000 */
[----:B------:R-:W5:Y:S01]  /*1e80*/  SHFL.BFLY PT, R7, R4, 0x2, 0x1f ;  /* 0x0c401f0004077f89 */ /* 0x000f6200000e0000 */
[----:B---3--:R-:W3:Y:S01]  /*1e90*/  S2R R8, SR_TID.X ;  /* 0x0000000000087919 */ /* 0x008ee20000002100 */
[----:B----4-:R-:W-:Y:S01]  /*1ea0*/  FMUL R9, R9, R10 ;  /* 0x0000000a09097220 */ /* 0x010fe20000400000 */
[----:B-1----:R-:W-:-:S04]  /*1eb0*/  FADD R10, R11, R12 ;  /* 0x0000000c0b0a7221 */ /* 0x002fc80000000000 */
[----:B------:R-:W-:Y:S01]  /*1ec0*/  FSEL R9, R9, RZ, P1 ;  /* 0x000000ff09097208 */ /* 0x000fe20000800000 */
[----:B--2---:R-:W-:Y:S01]  /*1ed0*/  FADD R3, -R2, R3 ;  /* 0x0000000302037221 */ /* 0x004fe20000000100 */
[C---:B------:R-:W-:Y:S02]  /*1ee0*/  FSETP.GT.AND P1, PT, |R10|.reuse, 8.50705917302346158658e+37, PT ;  /* 0x7e8000000a00780b */ /* 0x040fe40003f24200 */
[----:B------:R-:W-:Y:S01]  /*1ef0*/  FSETP.GEU.AND P3, PT, |R10|, 1.175494350822287508e-38, PT ;  /* 0x008000000a00780b */ /* 0x000fe20003f6e200 */
[C---:B------:R-:W-:Y:S01]  /*1f00*/  FFMA R19, R3.reuse, R9, R2 ;  /* 0x0000000903137223 */ /* 0x040fe20000000002 */
[----:B------:R-:W-:Y:S01]  /*1f10*/  FMUL R2, R3, R3 ;  /* 0x0000000303027220 */ /* 0x000fe20000400000 */
[----:B-----5:R-:W-:Y:S01]  /*1f20*/  FADD R4, R4, R7 ;  /* 0x0000000704047221 */ /* 0x020fe20000000000 */
[C---:B------:R-:W-:Y:S02]  /*1f30*/  FSETP.NEU.AND P2, PT, R10.reuse, RZ, PT ;  /* 0x000000ff0a00720b */ /* 0x040fe40003f4d000 */
[----:B------:R-:W-:Y:S01]  /*1f40*/  FMUL R2, R5, R2 ;  /* 0x0000000205027220 */ /* 0x000fe20000400000 */
[----:B------:R-:W1:Y:S03]  /*1f50*/  SHFL.BFLY PT, R6, R19, 0x1, 0x1f ;  /* 0x0c201f0013067f89 */ /* 0x000e6600000e0000 */
[----:B------:R-:W-:Y:S01]  /*1f60*/  FFMA R2, R9, R2, R4 ;  /* 0x0000000209027223 */ /* 0x000fe20000000004 */
[----:B------:R-:W-:Y:S01]  /*1f70*/  @P1 FMUL R10, R10, 0.25 ;  /* 0x3e8000000a0a1820 */ /* 0x000fe20000400000 */
[----:B------:R-:W-:-:S03]  /*1f80*/  @P1 FMUL R12, R12, 0.25 ;  /* 0x3e8000000c0c1820 */ /* 0x000fc60000400000 */
[----:B------:R-:W-:Y:S01]  /*1f90*/  @!P3 FMUL R10, R10, 16777216 ;  /* 0x4b8000000a0ab820 */ /* 0x000fe20000400000 */
[----:B------:R-:W2:Y:S01]  /*1fa0*/  SHFL.BFLY PT, R3, R2, 0x1, 0x1f ;  /* 0x0c201f0002037f89 */ /* 0x000ea200000e0000 */
[----:B------:R-:W-:Y:S01]  /*1fb0*/  @!P3 FMUL R12, R12, 16777216 ;  /* 0x4b8000000c0cb820 */ /* 0x000fe20000400000 */
[----:B---3--:R-:W-:Y:S01]  /*1fc0*/  LOP3.LUT R7, R8, 0x7, RZ, 0xc0, !PT ;  /* 0x0000000708077812 */ /* 0x008fe200078ec0ff */
[----:B------:R-:W3:Y:S01]  /*1fd0*/  MUFU.RCP R5, R10 ;  /* 0x0000000a00057308 */ /* 0x000ee20000001000 */
[----:B-1----:R-:W-:Y:S01]  /*1fe0*/  FADD R6, -R19, R6 ;  /* 0x0000000613067221 */ /* 0x002fe20000000100 */
[----:B---3--:R-:W-:-:S03]  /*1ff0*/  FMUL R5, R5, R12 ;  /* 0x0000000c05057220 */ /* 0x008fc60000400000 */
[----:B------:R-:W-:Y:S02]  /*2000*/  FMUL R8, R6, R6 ;  /* 0x0000000606087220 */ /* 0x000fe40000400000 */
[----:B------:R-:W-:Y:S01]  /*2010*/  FSEL R5, R5, RZ, P2 ;  /* 0x000000ff05057208 */ /* 0x000fe20001000000 */
[----:B--2---:R-:W-:Y:S01]  /*2020*/  FADD R4, R2, R3 ;  /* 0x0000000302047221 */ /* 0x004fe20000000000 */
[----:B------:R-:W-:Y:S01]  /*2030*/  FMUL R8, R11, R8 ;  /* 0x000000080b087220 */ /* 0x000fe20000400000 */
[----:B------:R-:W-:Y:S01]  /*2040*/  IMAD.WIDE.U32 R2, R7, 0x10, RZ ;  /* 0x0000001007027825 */ /* 0x000fe200078e00ff */
[----:B------:R-:W-:-:S03]  /*2050*/  MOV R7, 0x39aaaaab ;  /* 0x39aaaaab00077802 */ /* 0x000fc60000000f00 */
[----:B------:R-:W-:Y:S01]  /*2060*/  FFMA R19, R6, R5, R19 ;  /* 0x0000000506137223 */ /* 0x000fe20000000013 */
[----:B------:R-:W-:Y:S01]  /*2070*/  FFMA R4, R5, R8, R4 ;  /* 0x0000000805047223 */ /* 0x000fe20000000004 */
[----:B------:R-:W-:-:S03]  /*2080*/  IADD3 R16, P1, R2, 0x4800, RZ ;  /* 0x0000480002107810 */ /* 0x000fc60007f3e0ff */
[----:B------:R-:W-:Y:S01]  /*2090*/  FFMA R4, R4, R7, 9.9999999747524270788e-07 ;  /* 0x358637bd04047423 */ /* 0x000fe20000000007 */
[----:B------:R-:W-:-:S03]  /*20a0*/  IADD3.X R17, RZ, R3, RZ, P1, !PT ;  /* 0x00000003ff117210 */ /* 0x000fc60000ffe4ff */
[----:B------:R1:W2:Y:S01]  /*20b0*/  MUFU.RSQ R18, R4 ;  /* 0x0000000400127308 */ /* 0x0002a20000001400 */
[----:B------:R-:W-:Y:S02]  /*20c0*/  IADD3 R2, P1, R16, UR6, RZ ;  /* 0x0000000610027c10 */ /* 0x000fe4000ff3e0ff */
[----:B------:R-:W-:Y:S02]  /*20d0*/  IADD3 R16, P2, R16, UR8, RZ ;  /* 0x0000000810107c10 */ /* 0x000fe4000ff5e0ff */
[----:B------:R-:W-:Y:S02]  /*20e0*/  IADD3.X R3, R17, UR7, RZ, P1, !PT ;  /* 0x0000000711037c10 */ /* 0x000fe40008ffe4ff */
[----:B------:R-:W-:-:S09]  /*20f0*/  IADD3.X R17, R17, UR9, RZ, P2, !PT ;  /* 0x0000000911117c10 */ /* 0x000fd200097fe4ff */
.L_x_2:
[----:B------:R-:W3:Y:S01]  /*2100*/  LDC.64 R22, c[0x0][0x210] ;  /* 0x00008400ff167b82 */ /* 0x000ee20000000a00 */
[----:B------:R-:W4:Y:S04]  /*2110*/  LDG.E.EL.128 R32, desc[UR4][R2.64+0x1800] ;  /* 0x0018000402207981 */ /* 0x000f28000c2e1d00 */
[----:B-12---:R-:W2:Y:S01]  /*2120*/  LDG.E.EL.128 R24, desc[UR4][R16.64+0x1800] ;  /* 0x0018000410187981 */ /* 0x006ea2000c2e1d00 */
[----:B------:R-:W-:-:S03]  /*2130*/  VIADD R21, R21, 0x40 ;  /* 0x0000004015157836 */ /* 0x000fc60000000000 */
[----:B------:R-:W5:Y:S02]  /*2140*/  LDG.E.EL.128 R12, desc[UR4][R16.64] ;  /* 0x00000004100c7981 */ /* 0x000f64000c2e1d00 */
[----:B------:R-:W-:Y:S02]  /*2150*/  IADD3 R20, R0, R21, RZ ;  /* 0x0000001500147210 */ /* 0x000fe40007ffe0ff */
[----:B------:R1:W5:Y:S01]  /*2160*/  LDG.E.EL.128 R8, desc[UR4][R2.64] ;  /* 0x0000000402087981 */ /* 0x000362000c2e1d00 */
[----:B------:R-:W-:Y:S02]  /*2170*/  CS2R R4, SRZ ;  /* 0x0000000000047805 */ /* 0x000fe4000001ff00 */
[----:B------:R-:W-:Y:S01]  /*2180*/  CS2R R6, SRZ ;  /* 0x0000000000067805 */ /* 0x000fe2000001ff00 */
[----:B---3--:R-:W-:-:S05]  /*2190*/  IMAD.WIDE R22, R20, 0x2, R22 ;  /* 0x0000000214167825 */ /* 0x008fca00078e0216 */
[----:B------:R4:W3:Y:S01]  /*21a0*/  @!P0 LDG.E.EF.128 R4, desc[UR4][R22.64] ;  /* 0x0000000416048981 */ /* 0x0008e2000c0e1d00 */
[----:B------:R-:W-:Y:S02]  /*21b0*/  ISETP.GE.U32.AND P3, PT, R21, 0xbc0, PT ;  /* 0x00000bc01500780c */ /* 0x000fe40003f66070 */
[----:B-1----:R-:W-:Y:S02]  /*21c0*/  IADD3 R2, P1, R2, 0x80, RZ ;  /* 0x0000008002027810 */ /* 0x002fe40007f3e0ff */
[----:B------:R-:W-:Y:S02]  /*21d0*/  IADD3 R16, P2, R16, 0x80, RZ ;  /* 0x0000008010107810 */ /* 0x000fe40007f5e0ff */
[----:B------:R-:W-:Y:S02]  /*21e0*/  IADD3.X R3, RZ, R3, RZ, P1, !PT ;  /* 0x00000003ff037210 */ /* 0x000fe40000ffe4ff */
[----:B------:R-:W-:Y:S02]  /*21f0*/  IADD3.X R17, RZ, R17, RZ, P2, !PT ;  /* 0x00000011ff117210 */ /* 0x000fe400017fe4ff */
[C---:B----4-:R-:W-:Y:S01]  /*2200*/  PRMT R23, R34.reuse, 0x7632, R23 ;  /* 0x0000763222177816 */ /* 0x050fe20000000017 */
[----:B------:R-:W-:Y:S01]  /*2210*/  IMAD.U32 R34, R34, 0x10000, RZ ;  /* 0x0001000022227824 */ /* 0x000fe200078e00ff */
[----:B------:R-:W-:-:S02]  /*2220*/  SHF.L.U32 R38, R32, 0x10, RZ ;  /* 0x0000001020267819 */ /* 0x000fc400000006ff */
[----:B--2---:R-:W-:Y:S01]  /*2230*/  PRMT R28, R24, 0x7632, R28 ;  /* 0x00007632181c7816 */ /* 0x004fe2000000001c */
[----:B------:R-:W-:Y:S01]  /*2240*/  IMAD.U32 R31, R26, 0x10000, RZ ;  /* 0x000100001a1f7824 */ /* 0x000fe200078e00ff */
[----:B------:R-:W-:Y:S02]  /*2250*/  SHF.L.U32 R29, R24, 0x10, RZ ;  /* 0x00000010181d7819 */ /* 0x000fe400000006ff */
[C---:B------:R-:W-:Y:S02]  /*2260*/  PRMT R24, R25.reuse, 0x7632, R24 ;  /* 0x0000763219187816 */ /* 0x040fe40000000018 */
[----:B------:R-:W-:Y:S02]  /*2270*/  SHF.L.U32 R30, R25, 0x10, RZ ;  /* 0x00000010191e7819 */ /* 0x000fe400000006ff */
[----:B------:R-:W-:Y:S02]  /*2280*/  PRMT R22, R33, 0x7632, R22 ;  /* 0x0000763221167816 */ /* 0x000fe40000000016 */
[----:B------:R-:W-:-:S02]  /*2290*/  PRMT R25, R26, 0x7632, R25 ;  /* 0x000076321a197816 */ /* 0x000fc40000000019 */
[----:B------:R-:W-:Y:S01]  /*22a0*/  PRMT R36, R32, 0x7632, R36 ;  /* 0x0000763220247816 */ /* 0x000fe20000000024 */
[----:B------:R-:W-:Y:S01]  /*22b0*/  FADD R34, R31, R34 ;  /* 0x000000221f227221 */ /* 0x000fe20000000000 */
[----:B------:R-:W-:Y:S02]  /*22c0*/  PRMT R26, R27, 0x7632, R26 ;  /* 0x000076321b1a7816 */ /* 0x000fe4000000001a */
[----:B------:R-:W-:Y:S01]  /*22d0*/  PRMT R32, R35, 0x7632, R32 ;  /* 0x0000763223207816 */ /* 0x000fe20000000020 */
[----:B------:R-:W-:Y:S01]  /*22e0*/  FADD R38, R29, R38 ;  /* 0x000000261d267221 */ /* 0x000fe20000000000 */
[----:B------:R-:W-:Y:S01]  /*22f0*/  SHF.L.U32 R31, R22, 0x10, RZ ;  /* 0x00000010161f7819 */ /* 0x000fe200000006ff */
[----:B------:R-:W-:Y:S01]  /*2300*/  IMAD.U32 R22, R23, 0x10000, RZ ;  /* 0x0001000017167824 */ /* 0x000fe200078e00ff */
[----:B------:R-:W-:Y:S01]  /*2310*/  SHF.L.U32 R28, R28, 0x10, RZ ;  /* 0x000000101c1c7819 */ /* 0x000fe200000006ff */
[----:B------:R-:W-:Y:S01]  /*2320*/  IMAD.U32 R25, R25, 0x10000, RZ ;  /* 0x0001000019197824 */ /* 0x000fe200078e00ff */
[----:B------:R-:W-:-:S02]  /*2330*/  SHF.L.U32 R26, R26, 0x10, RZ ;  /* 0x000000101a1a7819 */ /* 0x000fc400000006ff */
[----:B------:R-:W-:Y:S02]  /*2340*/  SHF.L.U32 R29, R36, 0x10, RZ ;  /* 0x00000010241d7819 */ /* 0x000fe400000006ff */
[----:B------:R-:W-:Y:S02]  /*2350*/  SHF.L.U32 R23, R32, 0x10, RZ ;  /* 0x0000001020177819 */ /* 0x000fe400000006ff */
[----:B------:R-:W-:Y:S02]  /*2360*/  SHF.L.U32 R27, R27, 0x10, RZ ;  /* 0x000000101b1b7819 */ /* 0x000fe400000006ff */
[----:B------:R-:W-:Y:S02]  /*2370*/  SHF.L.U32 R40, R35, 0x10, RZ ;  /* 0x0000001023287819 */ /* 0x000fe400000006ff */
[----:B------:R-:W-:Y:S01]  /*2380*/  SHF.L.U32 R24, R24, 0x10, RZ ;  /* 0x0000001018187819 */ /* 0x000fe200000006ff */
[----:B------:R-:W-:Y:S01]  /*2390*/  FADD R29, R28, R29 ;  /* 0x0000001d1c1d7221 */ /* 0x000fe20000000000 */
[----:B------:R-:W-:Y:S01]  /*23a0*/  FADD R35, R25, R22 ;  /* 0x0000001619237221 */ /* 0x000fe20000000000 */
[----:B------:R-:W-:Y:S01]  /*23b0*/  FADD R36, R26, R23 ;  /* 0x000000171a247221 */ /* 0x000fe20000000000 */
[----:B------:R-:W-:Y:S01]  /*23c0*/  FADD R40, R27, R40 ;  /* 0x000000281b287221 */ /* 0x000fe20000000000 */
[----:B------:R-:W-:Y:S01]  /*23d0*/  FADD R31, R24, R31 ;  /* 0x0000001f181f7221 */ /* 0x000fe20000000000 */
[----:B-----5:R-:W-:-:S02]  /*23e0*/  PRMT R22, R12, 0x7632, R22 ;  /* 0x000076320c167816 */ /* 0x020fc40000000016 */
[----:B------:R-:W-:Y:S02]  /*23f0*/  SHF.L.U32 R23, R12, 0x10, RZ ;  /* 0x000000100c177819 */ /* 0x000fe400000006ff */
[C---:B------:R-:W-:Y:S02]  /*2400*/  PRMT R26, R8.reuse, 0x7632, R26 ;  /* 0x00007632081a7816 */ /* 0x040fe4000000001a */
[----:B------:R-:W-:Y:S02]  /*2410*/  SHF.L.U32 R28, R8, 0x10, RZ ;  /* 0x00000010081c7819 */ /* 0x000fe400000006ff */
[C---:B------:R-:W-:Y:S02]  /*2420*/  PRMT R12, R13.reuse, 0x7632, R12 ;  /* 0x000076320d0c7816 */ /* 0x040fe4000000000c */
[----:B------:R-:W-:Y:S02]  /*2430*/  SHF.L.U32 R24, R13, 0x10, RZ ;  /* 0x000000100d187819 */ /* 0x000fe400000006ff */
[----:B------:R-:W-:-:S02]  /*2440*/  PRMT R8, R9, 0x7632, R8 ;  /* 0x0000763209087816 */ /* 0x000fc40000000008 */
[----:B------:R-:W-:Y:S01]  /*2450*/  SHF.L.U32 R27, R9, 0x10, RZ ;  /* 0x00000010091b7819 */ /* 0x000fe200000006ff */
[C---:B------:R-:W-:Y:S01]  /*2460*/  IMAD.U32 R25, R14.reuse, 0x10000, RZ ;  /* 0x000100000e197824 */ /* 0x040fe200078e00ff */
[----:B------:R-:W-:Y:S02]  /*2470*/  PRMT R13, R14, 0x7632, R13 ;  /* 0x000076320e0d7816 */ /* 0x000fe4000000000d */
[----:B------:R-:W-:Y:S02]  /*2480*/  PRMT R9, R10, 0x7632, R9 ;  /* 0x000076320a097816 */ /* 0x000fe40000000009 */
[----:B------:R-:W-:Y:S01]  /*2490*/  SHF.L.U32 R33, R33, 0x10, RZ ;  /* 0x0000001021217819 */ /* 0x000fe200000006ff */
[----:B------:R-:W-:Y:S01]  /*24a0*/  FADD R28, R23, R28 ;  /* 0x0000001c171c7221 */ /* 0x000fe20000000000 */
[C---:B------:R-:W-:Y:S02]  /*24b0*/  PRMT R14, R15.reuse, 0x7632, R14 ;  /* 0x000076320f0e7816 */ /* 0x040fe4000000000e */
[----:B------:R-:W-:-:S02]  /*24c0*/  SHF.L.U32 R15, R15, 0x10, RZ ;  /* 0x000000100f0f7819 */ /* 0x000fc400000006ff */
[----:B------:R-:W-:Y:S01]  /*24d0*/  SHF.L.U32 R32, R11, 0x10, RZ ;  /* 0x000000100b207819 */ /* 0x000fe200000006ff */
[----:B------:R-:W-:Y:S01]  /*24e0*/  IMAD.U32 R13, R13, 0x10000, RZ ;  /* 0x000100000d0d7824 */ /* 0x000fe200078e00ff */
[----:B------:R-:W-:Y:S01]  /*24f0*/  SHF.L.U32 R23, R8, 0x10, RZ ;  /* 0x0000001008177819 */ /* 0x000fe200000006ff */
[----:B------:R-:W-:Y:S02]  /*2500*/  IMAD.U32 R8, R9, 0x10000, RZ ;  /* 0x0001000009087824 */ /* 0x000fe400078e00ff */
[----:B------:R-:W-:Y:S01]  /*2510*/  FADD R33, R30, R33 ;  /* 0x000000211e217221 */ /* 0x000fe20000000000 */
[----:B------:R-:W-:Y:S01]  /*2520*/  IMAD.U32 R30, R10, 0x10000, RZ ;  /* 0x000100000a1e7824 */ /* 0x000fe200078e00ff */
[----:B------:R-:W-:Y:S01]  /*2530*/  PRMT R10, R11, 0x7632, R10 ;  /* 0x000076320b0a7816 */ /* 0x000fe2000000000a */
[----:B------:R-:W-:Y:S01]  /*2540*/  FADD R44, R15, R32 ;  /* 0x000000200f2c7221 */ /* 0x000fe20000000000 */
[----:B------:R-:W-:Y:S01]  /*2550*/  FADD R32, R13, R8 ;  /* 0x000000080d207221 */ /* 0x000fe20000000000 */
[----:B---3--:R-:W-:-:S02]  /*2560*/  SEL R8, R4, RZ, !P0 ;  /* 0x000000ff04087207 */ /* 0x008fc40004000000 */
[----:B------:R-:W-:Y:S02]  /*2570*/  SHF.L.U32 R14, R14, 0x10, RZ ;  /* 0x000000100e0e7819 */ /* 0x000fe400000006ff */
[----:B------:R-:W-:Y:S02]  /*2580*/  SHF.L.U32 R9, R10, 0x10, RZ ;  /* 0x000000100a097819 */ /* 0x000fe400000006ff */
[----:B------:R-:W-:-:S03]  /*2590*/  SHF.L.U32 R4, R8, 0x10, RZ ;  /* 0x0000001008047819 */ /* 0x000fc600000006ff */
[----:B------:R-:W-:Y:S01]  /*25a0*/  FADD R46, R14, R9 ;  /* 0x000000090e2e7221 */ /* 0x000fe20000000000 */
[----:B------:R-:W-:Y:S01]  /*25b0*/  SEL R9, R5, RZ, !P0 ;  /* 0x000000ff05097207 */ /* 0x000fe20004000000 */
[----:B------:R-:W-:Y:S01]  /*25c0*/  FADD R5, -R19, R4 ;  /* 0x0000000413057221 */ /* 0x000fe20000000100 */
[----:B------:R-:W-:Y:S02]  /*25d0*/  SHF.L.U32 R12, R12, 0x10, RZ ;  /* 0x000000100c0c7819 */ /* 0x000fe400000006ff */
[----:B------:R-:W-:Y:S01]  /*25e0*/  SEL R6, R6, RZ, !P0 ;  /* 0x000000ff06067207 */ /* 0x000fe20004000000 */
[----:B------:R-:W-:Y:S01]  /*25f0*/  FMUL R5, R18, R5 ;  /* 0x0000000512057220 */ /* 0x000fe20000400000 */
[----:B------:R-:W-:Y:S01]  /*2600*/  FADD R38, R38, 1 ;  /* 0x3f80000026267421 */ /* 0x000fe20000000000 */
[----:B------:R-:W-:Y:S01]  /*2610*/  FADD R42, R25, R30 ;  /* 0x0000001e192a7221 */ /* 0x000fe20000000000 */
[----:B------:R-:W-:Y:S01]  /*2620*/  SHF.L.U32 R22, R22, 0x10, RZ ;  /* 0x0000001016167819 */ /* 0x000fe200000006ff */
[----:B------:R-:W-:Y:S01]  /*2630*/  FADD R30, R12, R23 ;  /* 0x000000170c1e7221 */ /* 0x000fe20000000000 */
[----:B------:R-:W-:Y:S01]  /*2640*/  SHF.L.U32 R11, R26, 0x10, RZ ;  /* 0x000000101a0b7819 */ /* 0x000fe200000006ff */
[----:B------:R-:W-:Y:S01]  /*2650*/  IMAD.U32 R12, R6, 0x10000, RZ ;  /* 0x00010000060c7824 */ /* 0x000fe200078e00ff */
[----:B------:R-:W-:-:S02]  /*2660*/  SEL R7, R7, RZ, !P0 ;  /* 0x000000ff07077207 */ /* 0x000fc40004000000 */
[----:B------:R-:W-:Y:S01]  /*2670*/  SHF.L.U32 R10, R9, 0x10, RZ ;  /* 0x00000010090a7819 */ /* 0x000fe200000006ff */
[----:B------:R-:W-:Y:S01]  /*2680*/  FFMA R28, R5, R38, R28 ;  /* 0x00000026051c7223 */ /* 0x000fe2000000001c */
[----:B------:R-:W-:Y:S01]  /*2690*/  FADD R26, R22, R11 ;  /* 0x0000000b161a7221 */ /* 0x000fe20000000000 */
[----:B------:R-:W1:Y:S01]  /*26a0*/  LDC.64 R4, c[0x0][0x238] ;  /* 0x00008e00ff047b82 */ /* 0x000e620000000a00 */
[----:B------:R-:W-:Y:S01]  /*26b0*/  SHF.L.U32 R14, R7, 0x10, RZ ;  /* 0x00000010070e7819 */ /* 0x000fe200000006ff */
[C---:B------:R-:W-:Y:S01]  /*26c0*/  FADD R11, -R19.reuse, R10 ;  /* 0x0000000a130b7221 */ /* 0x040fe20000000100 */
[----:B------:R-:W-:Y:S01]  /*26d0*/  FADD R13, -R19, R12 ;  /* 0x0000000c130d7221 */ /* 0x000fe20000000100 */
[----:B------:R-:W-:Y:S02]  /*26e0*/  PRMT R8, R8, 0x7632, R8 ;  /* 0x0000763208087816 */ /* 0x000fe40000000008 */
[----:B------:R-:W-:Y:S02]  /*26f0*/  PRMT R9, R9, 0x7632, R9 ;  /* 0x0000763209097816 */ /* 0x000fe40000000009 */
[----:B------:R-:W-:-:S02]  /*2700*/  PRMT R6, R6, 0x7632, R6 ;  /* 0x0000763206067816 */ /* 0x000fc40000000006 */
[----:B------:R-:W-:Y:S01]  /*2710*/  PRMT R7, R7, 0x7632, R7 ;  /* 0x0000763207077816 */ /* 0x000fe20000000007 */
[----:B------:R-:W-:Y:S01]  /*2720*/  FADD R24, R24, R27 ;  /* 0x0000001b18187221 */ /* 0x000fe20000000000 */
[----:B------:R-:W-:Y:S01]  /*2730*/  FADD R22, R33, 1 ;  /* 0x3f80000021167421 */ /* 0x000fe20000000000 */
[----:B------:R-:W-:Y:S01]  /*2740*/  FADD R34, R34, 1 ;  /* 0x3f80000022227421 */ /* 0x000fe20000000000 */
[C---:B------:R-:W-:Y:S01]  /*2750*/  FMUL R11, R18.reuse, R11 ;  /* 0x0000000b120b7220 */ /* 0x040fe20000400000 */
[----:B------:R-:W-:Y:S01]  /*2760*/  FMUL R13, R18, R13 ;  /* 0x0000000d120d7220 */ /* 0x000fe20000400000 */
[----:B------:R-:W-:Y:S01]  /*2770*/  SHF.L.U32 R8, R8, 0x10, RZ ;  /* 0x0000001008087819 */ /* 0x000fe200000006ff */
[----:B------:R-:W-:Y:S01]  /*2780*/  IMAD.U32 R6, R6, 0x10000, RZ ;  /* 0x0001000006067824 */ /* 0x000fe200078e00ff */
[----:B------:R-:W-:Y:S02]  /*2790*/  SHF.L.U32 R10, R9, 0x10, RZ ;  /* 0x00000010090a7819 */ /* 0x000fe400000006ff */
[----:B------:R-:W-:Y:S01]  /*27a0*/  SHF.L.U32 R12, R7, 0x10, RZ ;  /* 0x00000010070c7819 */ /* 0x000fe200000006ff */
[----:B------:R-:W-:Y:S01]  /*27b0*/  FFMA R23, R11, R22, R24 ;  /* 0x000000160b177223 */ /* 0x000fe20000000018 */
[----:B------:R-:W-:Y:S01]  /*27c0*/  FFMA R34, R13, R34, R42 ;  /* 0x000000220d227223 */ /* 0x000fe2000000002a */
[C---:B------:R-:W-:Y:S01]  /*27d0*/  FADD R15, -R19.reuse, R14 ;  /* 0x0000000e130f7221 */ /* 0x040fe20000000100 */
[C---:B------:R-:W-:Y:S01]  /*27e0*/  FADD R7, -R19.reuse, R8 ;  /* 0x0000000813077221 */ /* 0x040fe20000000100 */
[C---:B------:R-:W-:Y:S01]  /*27f0*/  FADD R9, -R19.reuse, R10 ;  /* 0x0000000a13097221 */ /* 0x040fe20000000100 */
[C---:B------:R-:W-:Y:S01]  /*2800*/  FADD R11, -R19.reuse, R6 ;  /* 0x00000006130b7221 */ /* 0x040fe20000000100 */
[----:B------:R-:W-:Y:S01]  /*2810*/  FADD R13, -R19, R12 ;  /* 0x0000000c130d7221 */ /* 0x000fe20000000100 */
[----:B------:R-:W-:Y:S01]  /*2820*/  FADD R40, R40, 1 ;  /* 0x3f80000028287421 */ /* 0x000fe20000000000 */
[----:B------:R-:W-:Y:S01]  /*2830*/  FMUL R15, R18, R15 ;  /* 0x0000000f120f7220 */ /* 0x000fe20000400000 */
[----:B------:R-:W-:Y:S01]  /*2840*/  FADD R14, R29, 1 ;  /* 0x3f8000001d0e7421 */ /* 0x000fe20000000000 */
[----:B------:R-:W-:Y:S01]  /*2850*/  FADD R22, R31, 1 ;  /* 0x3f8000001f167421 */ /* 0x000fe20000000000 */
[----:B------:R-:W-:Y:S01]  /*2860*/  FADD R24, R35, 1 ;  /* 0x3f80000023187421 */ /* 0x000fe20000000000 */
[----:B------:R-:W-:Y:S01]  /*2870*/  FADD R36, R36, 1 ;  /* 0x3f80000024247421 */ /* 0x000fe20000000000 */
[C---:B------:R-:W-:Y:S01]  /*2880*/  FMUL R7, R18.reuse, R7 ;  /* 0x0000000712077220 */ /* 0x040fe20000400000 */
[C---:B------:R-:W-:Y:S01]  /*2890*/  FMUL R9, R18.reuse, R9 ;  /* 0x0000000912097220 */ /* 0x040fe20000400000 */
[C---:B------:R-:W-:Y:S01]  /*28a0*/  FMUL R11, R18.reuse, R11 ;  /* 0x0000000b120b7220 */ /* 0x040fe20000400000 */
[----:B------:R-:W-:Y:S01]  /*28b0*/  FMUL R13, R18, R13 ;  /* 0x0000000d120d7220 */ /* 0x000fe20000400000 */
[----:B------:R-:W-:Y:S01]  /*28c0*/  FFMA R15, R15, R40, R44 ;  /* 0x000000280f0f7223 */ /* 0x000fe2000000002c */
[----:B------:R-:W-:Y:S01]  /*28d0*/  FFMA R7, R7, R14, R26 ;  /* 0x0000000e07077223 */ /* 0x000fe2000000001a */
[----:B------:R-:W-:Y:S01]  /*28e0*/  FFMA R22, R9, R22, R30 ;  /* 0x0000001609167223 */ /* 0x000fe2000000001e */
[----:B------:R-:W-:Y:S01]  /*28f0*/  FFMA R11, R11, R24, R32 ;  /* 0x000000180b0b7223 */ /* 0x000fe20000000020 */
[----:B------:R-:W-:Y:S01]  /*2900*/  FFMA R36, R13, R36, R46 ;  /* 0x000000240d247223 */ /* 0x000fe2000000002e */
[----:B-1----:R-:W-:Y:S01]  /*2910*/  IMAD.WIDE R4, R20, 0x2, R4 ;  /* 0x0000000214047825 */ /* 0x002fe200078e0204 */
[----:B------:R-:W-:-:S02]  /*2920*/  F2FP.BF16.F32.PACK_AB R12, R7, R28 ;  /* 0x0000001c070c723e */ /* 0x000fc400000010ff */
[----:B------:R-:W-:Y:S02]  /*2930*/  F2FP.BF16.F32.PACK_AB R13, R22, R23 ;  /* 0x00000017160d723e */ /* 0x000fe400000010ff */
[----:B------:R-:W-:Y:S02]  /*2940*/  F2FP.BF16.F32.PACK_AB R14, R11, R34 ;  /* 0x000000220b0e723e */ /* 0x000fe400000010ff */
[----:B------:R-:W-:-:S05]  /*2950*/  F2FP.BF16.F32.PACK_AB R15, R36, R15 ;  /* 0x0000000f240f723e */ /* 0x000fca00000010ff */
[----:B------:R1:W-:Y:S01]  /*2960*/  @!P0 STG.E.128 desc[UR4][R4.64], R12 ;  /* 0x0000000c04008986 */ /* 0x0003e2000c101d04 */
[----:B------:R-:W-:Y:S05]  /*2970*/  @!P3 BRA `(.L_x_2) ;  /* 0xfffffff400e0b947 */ /* 0x000fea000383ffff */
[----:B------:R-:W-:Y:S05]  /*2980*/  EXIT ;  /* 0x000000000000794d */ /* 0x000fea0003800000 */
.L_x_3:
[----:B------:R-:W-:-:S00]  /*2990*/  BRA `(.L_x_3) ;  /* 0xfffffffc00fc7947 */ /* 0x000fc0000383ffff */
[----:B------:R-:W-:-:S00]  /*29a0*/  NOP ;  /* 0x0000000000007918 */ /* 0x000fc00000000000 */
        /* <DEDUP_REMOVED lines=13> */
.L_x_4:


//--------------------- .nv.global.init           --------------------------
	.section	.nv.global.init,"aw",@progbits
.nv.global.init:
	.type		_$_str,@object
	.size		_$_str,(.L_0 - _$_str)
_$_str:
        /*0000*/ 	.byte	0x5f, 0x5f, 0x43, 0x55, 0x44, 0x41, 0x5f, 0x46, 0x54, 0x5a, 0x00
.L_0:


//--------------------- .nv.constant0.triton_     --------------------------
	.section	.nv.constant0.triton_,"a",@progbits
	.sectionflags	@""
	.align	4
.nv.constant0.triton_:
	.zero		584
